	.target	sm_90a

	.elftype	@"ET_EXEC"


//--------------------- .note.nv.tkinfo           --------------------------
	.section	.note.nv.tkinfo,"",@"SHT_NOTE"
	.sectionflags	@"SHF_NOTE_NV_TKINFO"
	.tkinfo
        /*0018*/ 	.word	0x00000002
        /*0030*/ 	.string	""
        /*0030*/ 	.string	"ptxas"
        /*0030*/ 	.string	"Cuda compilation tools, release 13.0, V13.0.88"
        /*0030*/ 	.string	"Build cuda_13.0.r13.0/compiler.36424714_0"
        /*0030*/ 	.string	"-arch sm_90a -m 64 "



//--------------------- .note.nv.cuinfo           --------------------------
	.section	.note.nv.cuinfo,"",@"SHT_NOTE"
	.sectionflags	@"SHF_NOTE_NV_CUINFO"
        /*0018*/ 	.short	0x0002
        /*001a*/ 	.short	0x005a
        /*001c*/ 	.short	0x0082
	.zero		2


//--------------------- .nv.info                  --------------------------
	.section	.nv.info,"",@"SHT_CUDA_INFO"
	.align	4


	//----- nvinfo : EIATTR_REGCOUNT
	.align		4
        /*0000*/ 	.byte	0x04, 0x2f
        /*0002*/ 	.short	(.L_15 - .L_14)
	.align		4
.L_14:
        /*0004*/ 	.word	index@(_ZN7cutlass13device_kernelINS_4gemm6kernel13GemmUniversalIN4cute5tupleIJiiiiEEENS1_10collective13CollectiveMmaINS1_34MainloopSm90TmaGmmaWarpSpecializedILi5ENS5_IJNS4_1CILi1EEESB_SB_EEENS1_35KernelTmaWarpSpecializedCooperativeEEENS5_IJNSA_ILi256EEESF_NSA_ILi64EEEEEENS_10tfloat32_tENS5_IJlSB_lEEESI_SJ_NS4_8TiledMMAINS4_8MMA_AtomIJNS4_4SM904GMMA30MMA_64x256x8_F32TF32TF32_SS_TNILNSN_7ScaleInE1ELSP_1EEEEEENS4_6LayoutINS5_IJNSA_ILi2EEESB_SB_EEENS5_IJSB_NSA_ILi0EEESV_EEEEENS5_IJNS4_10UnderscoreESY_SY_EEEEENS4_13SM90_TMA_LOADENS4_14ComposedLayoutINS4_7SwizzleILi3ELi4ELi3EEENS4_18smem_ptr_flag_bitsILi32EEENSS_INS5_IJNSA_ILi8EEENSA_ILi32EEEEEENS5_IJS18_SB_EEEEEEEvNS4_8identityES11_S1C_vS1D_EENS_8epilogue10collective6detail29Sm90TmaWarpSpecializedAdapterINS1G_15DefaultEpilogueISI_SJ_SJ_NS1F_6thread17LinearCombinationISI_Li1EffLNS1K_9ScaleType4KindE0ELNS_15FloatRoundStyleE2ESI_EENS1_15EpilogueDefaultEEEEEvvEEEEvNT_6ParamsE)
        /*0008*/ 	.word	0x000000a8


	//----- nvinfo : EIATTR_FRAME_SIZE
	.align		4
.L_15:
        /*000c*/ 	.byte	0x04, 0x11
        /*000e*/ 	.short	(.L_17 - .L_16)
	.align		4
.L_16:
        /*0010*/ 	.word	index@(_ZN7cutlass13device_kernelINS_4gemm6kernel13GemmUniversalIN4cute5tupleIJiiiiEEENS1_10collective13CollectiveMmaINS1_34MainloopSm90TmaGmmaWarpSpecializedILi5ENS5_IJNS4_1CILi1EEESB_SB_EEENS1_35KernelTmaWarpSpecializedCooperativeEEENS5_IJNSA_ILi256EEESF_NSA_ILi64EEEEEENS_10tfloat32_tENS5_IJlSB_lEEESI_SJ_NS4_8TiledMMAINS4_8MMA_AtomIJNS4_4SM904GMMA30MMA_64x256x8_F32TF32TF32_SS_TNILNSN_7ScaleInE1ELSP_1EEEEEENS4_6LayoutINS5_IJNSA_ILi2EEESB_SB_EEENS5_IJSB_NSA_ILi0EEESV_EEEEENS5_IJNS4_10UnderscoreESY_SY_EEEEENS4_13SM90_TMA_LOADENS4_14ComposedLayoutINS4_7SwizzleILi3ELi4ELi3EEENS4_18smem_ptr_flag_bitsILi32EEENSS_INS5_IJNSA_ILi8EEENSA_ILi32EEEEEENS5_IJS18_SB_EEEEEEEvNS4_8identityES11_S1C_vS1D_EENS_8epilogue10collective6detail29Sm90TmaWarpSpecializedAdapterINS1G_15DefaultEpilogueISI_SJ_SJ_NS1F_6thread17LinearCombinationISI_Li1EffLNS1K_9ScaleType4KindE0ELNS_15FloatRoundStyleE2ESI_EENS1_15EpilogueDefaultEEEEEvvEEEEvNT_6ParamsE)
        /*0014*/ 	.word	0x00000cf8


	//----- nvinfo : EIATTR_MIN_STACK_SIZE
	.align		4
.L_17:
        /*0018*/ 	.byte	0x04, 0x12
        /*001a*/ 	.short	(.L_19 - .L_18)
	.align		4
.L_18:
        /*001c*/ 	.word	index@(_ZN7cutlass13device_kernelINS_4gemm6kernel13GemmUniversalIN4cute5tupleIJiiiiEEENS1_10collective13CollectiveMmaINS1_34MainloopSm90TmaGmmaWarpSpecializedILi5ENS5_IJNS4_1CILi1EEESB_SB_EEENS1_35KernelTmaWarpSpecializedCooperativeEEENS5_IJNSA_ILi256EEESF_NSA_ILi64EEEEEENS_10tfloat32_tENS5_IJlSB_lEEESI_SJ_NS4_8TiledMMAINS4_8MMA_AtomIJNS4_4SM904GMMA30MMA_64x256x8_F32TF32TF32_SS_TNILNSN_7ScaleInE1ELSP_1EEEEEENS4_6LayoutINS5_IJNSA_ILi2EEESB_SB_EEENS5_IJSB_NSA_ILi0EEESV_EEEEENS5_IJNS4_10UnderscoreESY_SY_EEEEENS4_13SM90_TMA_LOADENS4_14ComposedLayoutINS4_7SwizzleILi3ELi4ELi3EEENS4_18smem_ptr_flag_bitsILi32EEENSS_INS5_IJNSA_ILi8EEENSA_ILi32EEEEEENS5_IJS18_SB_EEEEEEEvNS4_8identityES11_S1C_vS1D_EENS_8epilogue10collective6detail29Sm90TmaWarpSpecializedAdapterINS1G_15DefaultEpilogueISI_SJ_SJ_NS1F_6thread17LinearCombinationISI_Li1EffLNS1K_9ScaleType4KindE0ELNS_15FloatRoundStyleE2ESI_EENS1_15EpilogueDefaultEEEEEvvEEEEvNT_6ParamsE)
        /*0020*/ 	.word	0x00000cf8
.L_19:


//--------------------- .nv.compat                --------------------------
	.section	.nv.compat,"",@"SHT_CUDA_COMPAT_INFO"
	.align	4
        /*0000*/ 	.byte	0x02, 0x09, 0x01, 0x00, 0x02, 0x02, 0x04, 0x00, 0x02, 0x05, 0x05, 0x00, 0x03, 0x07, 0x01, 0x01
        /*0010*/ 	.byte	0x02, 0x03, 0x01, 0x00, 0x02, 0x06, 0x01, 0x00, 0x04, 0x0b, 0x08, 0x00, 0x00, 0x00, 0x00, 0x00
        /*0020*/ 	.byte	0x00, 0x00, 0x00, 0x00


//--------------------- .nv.info._ZN7cutlass13device_kernelINS_4gemm6kernel13GemmUniversalIN4cute5tupleIJiiiiEEENS1_10collective13CollectiveMmaINS1_34MainloopSm90TmaGmmaWarpSpecializedILi5ENS5_IJNS4_1CILi1EEESB_SB_EEENS1_35KernelTmaWarpSpecializedCooperativeEEENS5_IJNSA_ILi256EEESF_NSA_ILi64EEEEEENS_10tfloat32_tENS5_IJlSB_lEEESI_SJ_NS4_8TiledMMAINS4_8MMA_AtomIJNS4_4SM904GMMA30MMA_64x256x8_F32TF32TF32_SS_TNILNSN_7ScaleInE1ELSP_1EEEEEENS4_6LayoutINS5_IJNSA_ILi2EEESB_SB_EEENS5_IJSB_NSA_ILi0EEESV_EEEEENS5_IJNS4_10UnderscoreESY_SY_EEEEENS4_13SM90_TMA_LOADENS4_14ComposedLayoutINS4_7SwizzleILi3ELi4ELi3EEENS4_18smem_ptr_flag_bitsILi32EEENSS_INS5_IJNSA_ILi8EEENSA_ILi32EEEEEENS5_IJS18_SB_EEEEEEEvNS4_8identityES11_S1C_vS1D_EENS_8epilogue10collective6detail29Sm90TmaWarpSpecializedAdapterINS1G_15DefaultEpilogueISI_SJ_SJ_NS1F_6thread17LinearCombinationISI_Li1EffLNS1K_9ScaleType4KindE0ELNS_15FloatRoundStyleE2ESI_EENS1_15EpilogueDefaultEEEEEvvEEEEvNT_6ParamsE --------------------------
	.section	.nv.info._ZN7cutlass13device_kernelINS_4gemm6kernel13GemmUniversalIN4cute5tupleIJiiiiEEENS1_10collective13CollectiveMmaINS1_34MainloopSm90TmaGmmaWarpSpecializedILi5ENS5_IJNS4_1CILi1EEESB_SB_EEENS1_35KernelTmaWarpSpecializedCooperativeEEENS5_IJNSA_ILi256EEESF_NSA_ILi64EEEEEENS_10tfloat32_tENS5_IJlSB_lEEESI_SJ_NS4_8TiledMMAINS4_8MMA_AtomIJNS4_4SM904GMMA30MMA_64x256x8_F32TF32TF32_SS_TNILNSN_7ScaleInE1ELSP_1EEEEEENS4_6LayoutINS5_IJNSA_ILi2EEESB_SB_EEENS5_IJSB_NSA_ILi0EEESV_EEEEENS5_IJNS4_10UnderscoreESY_SY_EEEEENS4_13SM90_TMA_LOADENS4_14ComposedLayoutINS4_7SwizzleILi3ELi4ELi3EEENS4_18smem_ptr_flag_bitsILi32EEENSS_INS5_IJNSA_ILi8EEENSA_ILi32EEEEEENS5_IJS18_SB_EEEEEEEvNS4_8identityES11_S1C_vS1D_EENS_8epilogue10collective6detail29Sm90TmaWarpSpecializedAdapterINS1G_15DefaultEpilogueISI_SJ_SJ_NS1F_6thread17LinearCombinationISI_Li1EffLNS1K_9ScaleType4KindE0ELNS_15FloatRoundStyleE2ESI_EENS1_15EpilogueDefaultEEEEEvvEEEEvNT_6ParamsE,"",@"SHT_CUDA_INFO"
	.sectionflags	@""
	.align	4


	//----- nvinfo : EIATTR_CUDA_API_VERSION
	.align		4
        /*0000*/ 	.byte	0x04, 0x37
        /*0002*/ 	.short	(.L_21 - .L_20)
.L_20:
        /*0004*/ 	.word	0x00000082


	//----- nvinfo : EIATTR_KPARAM_INFO
	.align		4
.L_21:
        /*0008*/ 	.byte	0x04, 0x17
        /*000a*/ 	.short	(.L_23 - .L_22)
.L_22:
        /*000c*/ 	.word	0x00000000
        /*0010*/ 	.short	0x0000
        /*0012*/ 	.short	0x0070
        /*0014*/ 	.byte	0x00, 0xf0, 0x01, 0x10


	//----- nvinfo : EIATTR_SPARSE_MMA_MASK
	.align		4
.L_23:
        /*0018*/ 	.byte	0x03, 0x50
        /*001a*/ 	.short	0x0000


	//----- nvinfo : EIATTR_MAXREG_COUNT
	.align		4
        /*001c*/ 	.byte	0x03, 0x1b
        /*001e*/ 	.short	0x00a8


	//----- nvinfo : EIATTR_NUM_BARRIERS
	.align		4
        /*0020*/ 	.byte	0x02, 0x4c
        /*0022*/ 	.byte	0x01
	.zero		1


	//----- nvinfo : EIATTR_EXTERNS
	.align		4
        /*0024*/ 	.byte	0x04, 0x0f
        /*0026*/ 	.short	(.L_25 - .L_24)


	//   ....[0]....
	.align		4
.L_24:
        /*0028*/ 	.word	index@(__assertfail)


	//----- nvinfo : EIATTR_ANNOTATIONS
	.align		4
.L_25:
        /*002c*/ 	.byte	0x04, 0x55
        /*002e*/ 	.short	(.L_27 - .L_26)


	//   ....[0]....
.L_26:
        /*0030*/ 	.word	0x00000001
        /*0034*/ 	.byte	0xc0, 0x06, 0x00, 0x00, 0x01, 0x00, 0x00, 0x00, 0xc0, 0x14, 0x00, 0x00, 0x01, 0x00, 0x00, 0x00
        /* <DEDUP_REMOVED lines=1381> */
        /*5694*/ 	.byte	0xf0, 0x23, 0x02, 0x00, 0x01, 0x00, 0x00, 0x00, 0x80, 0x25, 0x02, 0x00


	//----- nvinfo : EIATTR_MERCURY_ISA_VERSION
	.align		4
.L_27:
        /*56a0*/ 	.byte	0x03, 0x5f
        /*56a2*/ 	.short	0x0101


	//----- nvinfo : EIATTR_INT_WARP_WIDE_INSTR_OFFSETS
	.align		4
        /*56a4*/ 	.byte	0x04, 0x31
        /*56a6*/ 	.short	(.L_29 - .L_28)


	//   ....[0]....
.L_28:
        /*56a8*/ 	.word	0x00000520


	//   ....[1]....
        /*56ac*/ 	.word	0x00000530


	//   ....[2]....
        /*56b0*/ 	.word	0x000005c0


	//----- nvinfo : EIATTR_COOP_GROUP_MASK_REGIDS
	.align		4
.L_29:
        /*56b4*/ 	.byte	0x04, 0x29
        /*56b6*/ 	.short	(.L_31 - .L_30)


	//   ....[0]....
.L_30:
        /*56b8*/ 	.word	0xffffffff


	//   ....[1]....
        /*56bc*/ 	.word	0xffffffff


	//   ....[2]....
        /*56c0*/ 	.word	0xffffffff


	//   ....[3]....
        /*56c4*/ 	.word	0xffffffff


	//   ....[4]....
        /*56c8*/ 	.word	0xffffffff


	//----- nvinfo : EIATTR_COOP_GROUP_INSTR_OFFSETS
	.align		4
.L_31:
        /*56cc*/ 	.byte	0x04, 0x28
        /*56ce*/ 	.short	(.L_33 - .L_32)


	//   ....[0]....
.L_32:
        /*56d0*/ 	.word	0x00000070


	//   ....[1]....
        /*56d4*/ 	.word	0x00000080


	//   ....[2]....
        /*56d8*/ 	.word	0x000001a0


	//   ....[3]....
        /*56dc*/ 	.word	0x000003d0


	//   ....[4]....
        /*56e0*/ 	.word	0x00001180


	//----- nvinfo : EIATTR_REG_RECONFIG
	.align		4
.L_33:
        /*56e4*/ 	.byte	0x01, 0x54
	.zero		2


	//----- nvinfo : EIATTR_SYSCALL_OFFSETS
	.align		4
        /*56e8*/ 	.byte	0x04, 0x46
        /*56ea*/ 	.short	(.L_35 - .L_34)


	//   ....[0]....
.L_34:
        /*56ec*/ 	.word	0x00001330


	//----- nvinfo : EIATTR_MBARRIER_INSTR_OFFSETS
	.align		4
.L_35:
        /*56f0*/ 	.byte	0x04, 0x39
        /*56f2*/ 	.short	(.L_37 - .L_36)


	//   ....[0]....
.L_36:
        /*56f4*/ 	.word	0x00000320
        /*56f8*/ 	.word	0x000000ff
        /*56fc*/ 	.word	0x00000000
        /*5700*/ 	.short	0x0100
        /*5702*/ 	.byte	0x08
	.zero		1


	//   ....[1]....
        /*5704*/ 	.word	0x00000330
        /*5708*/ 	.word	0x000000ff
        /*570c*/ 	.word	0x00000028
        /*5710*/ 	.short	0x0100
        /*5712*/ 	.byte	0x08
	.zero		1


	//   ....[2]....
        /*5714*/ 	.word	0x00000340
        /*5718*/ 	.word	0x000000ff
        /*571c*/ 	.word	0x00000008
        /*5720*/ 	.short	0x0100
        /*5722*/ 	.byte	0x08
	.zero		1


	//   ....[3]....
        /*5724*/ 	.word	0x00000350
        /*5728*/ 	.word	0x000000ff
        /*572c*/ 	.word	0x00000030
        /*5730*/ 	.short	0x0100
        /*5732*/ 	.byte	0x08
	.zero		1


	//   ....[4]....
        /*5734*/ 	.word	0x00000360
        /*5738*/ 	.word	0x000000ff
        /*573c*/ 	.word	0x00000010
        /*5740*/ 	.short	0x0100
        /*5742*/ 	.byte	0x08
	.zero		1


	//   ....[5]....
        /*5744*/ 	.word	0x00000370
        /*5748*/ 	.word	0x000000ff
        /*574c*/ 	.word	0x00000038
        /*5750*/ 	.short	0x0100
        /*5752*/ 	.byte	0x08
	.zero		1


	//   ....[6]....
        /*5754*/ 	.word	0x00000380
        /*5758*/ 	.word	0x000000ff
        /*575c*/ 	.word	0x00000018
        /*5760*/ 	.short	0x0100
        /*5762*/ 	.byte	0x08
	.zero		1


	//   ....[7]....
        /*5764*/ 	.word	0x00000390
        /*5768*/ 	.word	0x000000ff
        /*576c*/ 	.word	0x00000040
        /*5770*/ 	.short	0x0100
        /*5772*/ 	.byte	0x08
	.zero		1


	//   ....[8]....
        /*5774*/ 	.word	0x000003a0
        /*5778*/ 	.word	0x000000ff
        /*577c*/ 	.word	0x00000020
        /*5780*/ 	.short	0x0100
        /*5782*/ 	.byte	0x08
	.zero		1


	//   ....[9]....
        /*5784*/ 	.word	0x000003b0
        /*5788*/ 	.word	0x000000ff
        /*578c*/ 	.word	0x00000048
        /*5790*/ 	.short	0x0100
        /*5792*/ 	.byte	0x08
	.zero		1


	//   ....[10]....
        /*5794*/ 	.word	0x00000630
        /*5798*/ 	.word	0x000000ff
        /*579c*/ 	.word	0x00000060
        /*57a0*/ 	.short	0x0100
        /*57a2*/ 	.byte	0x10
	.zero		1


	//   ....[11]....
        /*57a4*/ 	.word	0x000006d0
        /*57a8*/ 	.word	0x000000ff
        /*57ac*/ 	.word	0x00000068
        /*57b0*/ 	.short	0x0100
        /*57b2*/ 	.byte	0x10
	.zero		1


	//   ....[12]....
        /*57b4*/ 	.word	0x000013d0
        /*57b8*/ 	.word	0x00000003
        /*57bc*/ 	.word	0x00000000
        /*57c0*/ 	.short	0x010a
        /*57c2*/ 	.byte	0x3f
	.zero		1


	//   ....[13]....
        /*57c4*/ 	.word	0x00001410
        /*57c8*/ 	.word	0x00000003
        /*57cc*/ 	.word	0x00000000
        /*57d0*/ 	.short	0x010a
        /*57d2*/ 	.byte	0x3f
	.zero		1


	//   ....[14]....
        /*57d4*/ 	.word	0x00008a00
        /*57d8*/ 	.word	0x000000ff
        /*57dc*/ 	.word	0x00000000
        /*57e0*/ 	.short	0x010a
        /*57e2*/ 	.byte	0x0a
	.zero		1


	//   ....[15]....
        /*57e4*/ 	.word	0x00008a40
        /*57e8*/ 	.word	0x000000ff
        /*57ec*/ 	.word	0x00000000
        /*57f0*/ 	.short	0x010a
        /*57f2*/ 	.byte	0x0a
	.zero		1


	//   ....[16]....
        /*57f4*/ 	.word	0x00010af0
        /*57f8*/ 	.word	0x000000ff
        /*57fc*/ 	.word	0x00000000
        /*5800*/ 	.short	0x0101
        /*5802*/ 	.byte	0x08
	.zero		1


	//   ....[17]....
        /*5804*/ 	.word	0x00010d00
        /*5808*/ 	.word	0x000000ff
        /*580c*/ 	.word	0x00000000
        /*5810*/ 	.short	0x0101
        /*5812*/ 	.byte	0x06
	.zero		1


	//   ....[18]....
        /*5814*/ 	.word	0x000220b0
        /*5818*/ 	.word	0x0000000e
        /*581c*/ 	.word	0x00000028
        /*5820*/ 	.short	0x010a
        /*5822*/ 	.byte	0x3f
	.zero		1


	//   ....[19]....
        /*5824*/ 	.word	0x000224a0
        /*5828*/ 	.word	0x00000002
        /*582c*/ 	.word	0x00000068
        /*5830*/ 	.short	0x0101
        /*5832*/ 	.byte	0x3f
	.zero		1


	//   ....[20]....
        /*5834*/ 	.word	0x00022c90
        /*5838*/ 	.word	0x00000004
        /*583c*/ 	.word	0x00000000
        /*5840*/ 	.short	0x010a
        /*5842*/ 	.byte	0x3f
	.zero		1


	//   ....[21]....
        /*5844*/ 	.word	0x00022d20
        /*5848*/ 	.word	0x00000003
        /*584c*/ 	.word	0x00000000
        /*5850*/ 	.short	0x010a
        /*5852*/ 	.byte	0x3f
	.zero		1


	//   ....[22]....
        /*5854*/ 	.word	0x00022db0
        /*5858*/ 	.word	0x00000003
        /*585c*/ 	.word	0x00000000
        /*5860*/ 	.short	0x010a
        /*5862*/ 	.byte	0x3f
	.zero		1


	//   ....[23]....
        /*5864*/ 	.word	0x00022e40
        /*5868*/ 	.word	0x00000003
        /*586c*/ 	.word	0x00000000
        /*5870*/ 	.short	0x010a
        /*5872*/ 	.byte	0x3f
	.zero		1


	//   ....[24]....
        /*5874*/ 	.word	0x00022ed0
        /*5878*/ 	.word	0x00000003
        /*587c*/ 	.word	0x00000000
        /*5880*/ 	.short	0x010a
        /*5882*/ 	.byte	0x3f
	.zero		1


	//   ....[25]....
        /*5884*/ 	.word	0x00022f30
        /*5888*/ 	.word	0x00000003
        /*588c*/ 	.word	0x00000000
        /*5890*/ 	.short	0x010a
        /*5892*/ 	.byte	0x3f
	.zero		1


	//   ....[26]....
        /*5894*/ 	.word	0x00022f90
        /*5898*/ 	.word	0x00000004
        /*589c*/ 	.word	0x00000000
        /*58a0*/ 	.short	0x010a
        /*58a2*/ 	.byte	0x3f
	.zero		1


	//   ....[27]....
        /*58a4*/ 	.word	0x00023060
        /*58a8*/ 	.word	0x0000000e
        /*58ac*/ 	.word	0x00000028
        /*58b0*/ 	.short	0x010a
        /*58b2*/ 	.byte	0x3f
	.zero		1


	//   ....[28]....
        /*58b4*/ 	.word	0x00023130
        /*58b8*/ 	.word	0x00000004
        /*58bc*/ 	.word	0x00000000
        /*58c0*/ 	.short	0x010a
        /*58c2*/ 	.byte	0x3f
	.zero		1


	//   ....[29]....
        /*58c4*/ 	.word	0x00023180
        /*58c8*/ 	.word	0x00000003
        /*58cc*/ 	.word	0x00000000
        /*58d0*/ 	.short	0x010a
        /*58d2*/ 	.byte	0x3f
	.zero		1


	//   ....[30]....
        /*58d4*/ 	.word	0x000231d0
        /*58d8*/ 	.word	0x00000003
        /*58dc*/ 	.word	0x00000000
        /*58e0*/ 	.short	0x010a
        /*58e2*/ 	.byte	0x3f
	.zero		1


	//   ....[31]....
        /*58e4*/ 	.word	0x00023220
        /*58e8*/ 	.word	0x00000003
        /*58ec*/ 	.word	0x00000000
        /*58f0*/ 	.short	0x010a
        /*58f2*/ 	.byte	0x3f
	.zero		1


	//----- nvinfo : EIATTR_NUM_MBARRIERS
	.align		4
.L_37:
        /*58f4*/ 	.byte	0x03, 0x38
        /*58f6*/ 	.short	0x000c


	//----- nvinfo : EIATTR_EXIT_INSTR_OFFSETS
	.align		4
        /*58f8*/ 	.byte	0x04, 0x1c
        /*58fa*/ 	.short	(.L_39 - .L_38)


	//   ....[0]....
.L_38:
        /*58fc*/ 	.word	0x00000730


	//   ....[1]....
        /*5900*/ 	.word	0x000010a0


	//   ....[2]....
        /*5904*/ 	.word	0x00021640


	//   ....[3]....
        /*5908*/ 	.word	0x00021d40


	//   ....[4]....
        /*590c*/ 	.word	0x00022f20


	//----- nvinfo : EIATTR_MAX_THREADS
	.align		4
.L_39:
        /*5910*/ 	.byte	0x04, 0x05
        /*5912*/ 	.short	(.L_41 - .L_40)
.L_40:
        /*5914*/ 	.word	0x00000180
        /*5918*/ 	.word	0x00000001
        /*591c*/ 	.word	0x00000001


	//----- nvinfo : EIATTR_CRS_STACK_SIZE
	.align		4
.L_41:
        /*5920*/ 	.byte	0x04, 0x1e
        /*5922*/ 	.short	(.L_43 - .L_42)
.L_42:
        /*5924*/ 	.word	0x00000000


	//----- nvinfo : EIATTR_CBANK_PARAM_SIZE
	.align		4
.L_43:
        /*5928*/ 	.byte	0x03, 0x19
        /*592a*/ 	.short	0x0470


	//----- nvinfo : EIATTR_PARAM_CBANK
	.align		4
        /*592c*/ 	.byte	0x04, 0x0a
        /*592e*/ 	.short	(.L_45 - .L_44)
	.align		4
.L_44:
        /*5930*/ 	.word	index@(.nv.constant0._ZN7cutlass13device_kernelINS_4gemm6kernel13GemmUniversalIN4cute5tupleIJiiiiEEENS1_10collective13CollectiveMmaINS1_34MainloopSm90TmaGmmaWarpSpecializedILi5ENS5_IJNS4_1CILi1EEESB_SB_EEENS1_35KernelTmaWarpSpecializedCooperativeEEENS5_IJNSA_ILi256EEESF_NSA_ILi64EEEEEENS_10tfloat32_tENS5_IJlSB_lEEESI_SJ_NS4_8TiledMMAINS4_8MMA_AtomIJNS4_4SM904GMMA30MMA_64x256x8_F32TF32TF32_SS_TNILNSN_7ScaleInE1ELSP_1EEEEEENS4_6LayoutINS5_IJNSA_ILi2EEESB_SB_EEENS5_IJSB_NSA_ILi0EEESV_EEEEENS5_IJNS4_10UnderscoreESY_SY_EEEEENS4_13SM90_TMA_LOADENS4_14ComposedLayoutINS4_7SwizzleILi3ELi4ELi3EEENS4_18smem_ptr_flag_bitsILi32EEENSS_INS5_IJNSA_ILi8EEENSA_ILi32EEEEEENS5_IJS18_SB_EEEEEEEvNS4_8identityES11_S1C_vS1D_EENS_8epilogue10collective6detail29Sm90TmaWarpSpecializedAdapterINS1G_15DefaultEpilogueISI_SJ_SJ_NS1F_6thread17LinearCombinationISI_Li1EffLNS1K_9ScaleType4KindE0ELNS_15FloatRoundStyleE2ESI_EENS1_15EpilogueDefaultEEEEEvvEEEEvNT_6ParamsE)
        /*5934*/ 	.short	0x0210
        /*5936*/ 	.short	0x0470


	//----- nvinfo : EIATTR_SW_WAR
	.align		4
.L_45:
        /*5938*/ 	.byte	0x04, 0x36
        /*593a*/ 	.short	(.L_47 - .L_46)
.L_46:
        /*593c*/ 	.word	0x00000008
.L_47:


//--------------------- .nv.callgraph             --------------------------
	.section	.nv.callgraph,"",@"SHT_CUDA_CALLGRAPH"
	.align	4
	.sectionentsize	8
	.align		4
        /*0000*/ 	.word	0x00000000
	.align		4
        /*0004*/ 	.word	0xffffffff
	.align		4
        /*0008*/ 	.word	index@(_ZN7cutlass13device_kernelINS_4gemm6kernel13GemmUniversalIN4cute5tupleIJiiiiEEENS1_10collective13CollectiveMmaINS1_34MainloopSm90TmaGmmaWarpSpecializedILi5ENS5_IJNS4_1CILi1EEESB_SB_EEENS1_35KernelTmaWarpSpecializedCooperativeEEENS5_IJNSA_ILi256EEESF_NSA_ILi64EEEEEENS_10tfloat32_tENS5_IJlSB_lEEESI_SJ_NS4_8TiledMMAINS4_8MMA_AtomIJNS4_4SM904GMMA30MMA_64x256x8_F32TF32TF32_SS_TNILNSN_7ScaleInE1ELSP_1EEEEEENS4_6LayoutINS5_IJNSA_ILi2EEESB_SB_EEENS5_IJSB_NSA_ILi0EEESV_EEEEENS5_IJNS4_10UnderscoreESY_SY_EEEEENS4_13SM90_TMA_LOADENS4_14ComposedLayoutINS4_7SwizzleILi3ELi4ELi3EEENS4_18smem_ptr_flag_bitsILi32EEENSS_INS5_IJNSA_ILi8EEENSA_ILi32EEEEEENS5_IJS18_SB_EEEEEEEvNS4_8identityES11_S1C_vS1D_EENS_8epilogue10collective6detail29Sm90TmaWarpSpecializedAdapterINS1G_15DefaultEpilogueISI_SJ_SJ_NS1F_6thread17LinearCombinationISI_Li1EffLNS1K_9ScaleType4KindE0ELNS_15FloatRoundStyleE2ESI_EENS1_15EpilogueDefaultEEEEEvvEEEEvNT_6ParamsE)
	.align		4
        /*000c*/ 	.word	index@(__assertfail)
	.align		4
        /*0010*/ 	.word	0x00000000
	.align		4
        /*0014*/ 	.word	0xfffffffe
	.align		4
        /*0018*/ 	.word	0x00000000
	.align		4
        /*001c*/ 	.word	0xfffffffd
	.align		4
        /*0020*/ 	.word	0x00000000
	.align		4
        /*0024*/ 	.word	0xfffffffc


//--------------------- .nv.constant4             --------------------------
	.section	.nv.constant4,"a",@progbits
	.align	8
	.align		8
.nv.constant4:
        /*0000*/ 	.dword	__assertfail
	.align		8
        /*0008*/ 	.dword	__unnamed_1
	.align		8
        /*0010*/ 	.dword	_ZN40_INTERNAL_8a73aa54_4_k_cu_e0efdec4_273804cuda3std3__45__cpo5beginE
	.align		8
        /*0018*/ 	.dword	_ZN40_INTERNAL_8a73aa54_4_k_cu_e0efdec4_273804cuda3std3__45__cpo3endE
	.align		8
        /*0020*/ 	.dword	_ZN40_INTERNAL_8a73aa54_4_k_cu_e0efdec4_273804cuda3std3__45__cpo6cbeginE
	.align		8
        /*0028*/ 	.dword	_ZN40_INTERNAL_8a73aa54_4_k_cu_e0efdec4_273804cuda3std3__45__cpo4cendE
	.align		8
        /*0030*/ 	.dword	_ZN40_INTERNAL_8a73aa54_4_k_cu_e0efdec4_273804cuda3std3__442_GLOBAL__N__8a73aa54_4_k_cu_e0efdec4_273806ignoreE
	.align		8
        /*0038*/ 	.dword	_ZN40_INTERNAL_8a73aa54_4_k_cu_e0efdec4_273804cuda3std3__419piecewise_constructE
	.align		8
        /*0040*/ 	.dword	_ZN40_INTERNAL_8a73aa54_4_k_cu_e0efdec4_273804cuda3std3__48in_placeE
	.align		8
        /*0048*/ 	.dword	_ZN40_INTERNAL_8a73aa54_4_k_cu_e0efdec4_273804cuda3std6ranges3__45__cpo4swapE
	.align		8
        /*0050*/ 	.dword	_ZN40_INTERNAL_8a73aa54_4_k_cu_e0efdec4_273804cuda3std6ranges3__45__cpo9iter_moveE
	.align		8
        /*0058*/ 	.dword	_ZN40_INTERNAL_8a73aa54_4_k_cu_e0efdec4_273804cute7productE
	.align		8
        /*0060*/ 	.dword	_ZN40_INTERNAL_8a73aa54_4_k_cu_e0efdec4_273804cute1_E
	.align		8
        /*0068*/ 	.dword	$str$22
	.align		8
        /*0070*/ 	.dword	$str$23


//--------------------- .text._ZN7cutlass13device_kernelINS_4gemm6kernel13GemmUniversalIN4cute5tupleIJiiiiEEENS1_10collective13CollectiveMmaINS1_34MainloopSm90TmaGmmaWarpSpecializedILi5ENS5_IJNS4_1CILi1EEESB_SB_EEENS1_35KernelTmaWarpSpecializedCooperativeEEENS5_IJNSA_ILi256EEESF_NSA_ILi64EEEEEENS_10tfloat32_tENS5_IJlSB_lEEESI_SJ_NS4_8TiledMMAINS4_8MMA_AtomIJNS4_4SM904GMMA30MMA_64x256x8_F32TF32TF32_SS_TNILNSN_7ScaleInE1ELSP_1EEEEEENS4_6LayoutINS5_IJNSA_ILi2EEESB_SB_EEENS5_IJSB_NSA_ILi0EEESV_EEEEENS5_IJNS4_10UnderscoreESY_SY_EEEEENS4_13SM90_TMA_LOADENS4_14ComposedLayoutINS4_7SwizzleILi3ELi4ELi3EEENS4_18smem_ptr_flag_bitsILi32EEENSS_INS5_IJNSA_ILi8EEENSA_ILi32EEEEEENS5_IJS18_SB_EEEEEEEvNS4_8identityES11_S1C_vS1D_EENS_8epilogue10collective6detail29Sm90TmaWarpSpecializedAdapterINS1G_15DefaultEpilogueISI_SJ_SJ_NS1F_6thread17LinearCombinationISI_Li1EffLNS1K_9ScaleType4KindE0ELNS_15FloatRoundStyleE2ESI_EENS1_15EpilogueDefaultEEEEEvvEEEEvNT_6ParamsE --------------------------
	.section	.text._ZN7cutlass13device_kernelINS_4gemm6kernel13GemmUniversalIN4cute5tupleIJiiiiEEENS1_10collective13CollectiveMmaINS1_34MainloopSm90TmaGmmaWarpSpecializedILi5ENS5_IJNS4_1CILi1EEESB_SB_EEENS1_35KernelTmaWarpSpecializedCooperativeEEENS5_IJNSA_ILi256EEESF_NSA_ILi64EEEEEENS_10tfloat32_tENS5_IJlSB_lEEESI_SJ_NS4_8TiledMMAINS4_8MMA_AtomIJNS4_4SM904GMMA30MMA_64x256x8_F32TF32TF32_SS_TNILNSN_7ScaleInE1ELSP_1EEEEEENS4_6LayoutINS5_IJNSA_ILi2EEESB_SB_EEENS5_IJSB_NSA_ILi0EEESV_EEEEENS5_IJNS4_10UnderscoreESY_SY_EEEEENS4_13SM90_TMA_LOADENS4_14ComposedLayoutINS4_7SwizzleILi3ELi4ELi3EEENS4_18smem_ptr_flag_bitsILi32EEENSS_INS5_IJNSA_ILi8EEENSA_ILi32EEEEEENS5_IJS18_SB_EEEEEEEvNS4_8identityES11_S1C_vS1D_EENS_8epilogue10collective6detail29Sm90TmaWarpSpecializedAdapterINS1G_15DefaultEpilogueISI_SJ_SJ_NS1F_6thread17LinearCombinationISI_Li1EffLNS1K_9ScaleType4KindE0ELNS_15FloatRoundStyleE2ESI_EENS1_15EpilogueDefaultEEEEEvvEEEEvNT_6ParamsE,"ax",@progbits
	.align	128
.text._ZN7cutlass13device_kernelINS_4gemm6kernel13GemmUniversalIN4cute5tupleIJiiiiEEENS1_10collective13CollectiveMmaINS1_34MainloopSm90TmaGmmaWarpSpecializedILi5ENS5_IJNS4_1CILi1EEESB_SB_EEENS1_35KernelTmaWarpSpecializedCooperativeEEENS5_IJNSA_ILi256EEESF_NSA_ILi64EEEEEENS_10tfloat32_tENS5_IJlSB_lEEESI_SJ_NS4_8TiledMMAINS4_8MMA_AtomIJNS4_4SM904GMMA30MMA_64x256x8_F32TF32TF32_SS_TNILNSN_7ScaleInE1ELSP_1EEEEEENS4_6LayoutINS5_IJNSA_ILi2EEESB_SB_EEENS5_IJSB_NSA_ILi0EEESV_EEEEENS5_IJNS4_10UnderscoreESY_SY_EEEEENS4_13SM90_TMA_LOADENS4_14ComposedLayoutINS4_7SwizzleILi3ELi4ELi3EEENS4_18smem_ptr_flag_bitsILi32EEENSS_INS5_IJNSA_ILi8EEENSA_ILi32EEEEEENS5_IJS18_SB_EEEEEEEvNS4_8identityES11_S1C_vS1D_EENS_8epilogue10collective6detail29Sm90TmaWarpSpecializedAdapterINS1G_15DefaultEpilogueISI_SJ_SJ_NS1F_6thread17LinearCombinationISI_Li1EffLNS1K_9ScaleType4KindE0ELNS_15FloatRoundStyleE2ESI_EENS1_15EpilogueDefaultEEEEEvvEEEEvNT_6ParamsE:
        .type           _ZN7cutlass13device_kernelINS_4gemm6kernel13GemmUniversalIN4cute5tupleIJiiiiEEENS1_10collective13CollectiveMmaINS1_34MainloopSm90TmaGmmaWarpSpecializedILi5ENS5_IJNS4_1CILi1EEESB_SB_EEENS1_35KernelTmaWarpSpecializedCooperativeEEENS5_IJNSA_ILi256EEESF_NSA_ILi64EEEEEENS_10tfloat32_tENS5_IJlSB_lEEESI_SJ_NS4_8TiledMMAINS4_8MMA_AtomIJNS4_4SM904GMMA30MMA_64x256x8_F32TF32TF32_SS_TNILNSN_7ScaleInE1ELSP_1EEEEEENS4_6LayoutINS5_IJNSA_ILi2EEESB_SB_EEENS5_IJSB_NSA_ILi0EEESV_EEEEENS5_IJNS4_10UnderscoreESY_SY_EEEEENS4_13SM90_TMA_LOADENS4_14ComposedLayoutINS4_7SwizzleILi3ELi4ELi3EEENS4_18smem_ptr_flag_bitsILi32EEENSS_INS5_IJNSA_ILi8EEENSA_ILi32EEEEEENS5_IJS18_SB_EEEEEEEvNS4_8identityES11_S1C_vS1D_EENS_8epilogue10collective6detail29Sm90TmaWarpSpecializedAdapterINS1G_15DefaultEpilogueISI_SJ_SJ_NS1F_6thread17LinearCombinationISI_Li1EffLNS1K_9ScaleType4KindE0ELNS_15FloatRoundStyleE2ESI_EENS1_15EpilogueDefaultEEEEEvvEEEEvNT_6ParamsE,@function
        .size           _ZN7cutlass13device_kernelINS_4gemm6kernel13GemmUniversalIN4cute5tupleIJiiiiEEENS1_10collective13CollectiveMmaINS1_34MainloopSm90TmaGmmaWarpSpecializedILi5ENS5_IJNS4_1CILi1EEESB_SB_EEENS1_35KernelTmaWarpSpecializedCooperativeEEENS5_IJNSA_ILi256EEESF_NSA_ILi64EEEEEENS_10tfloat32_tENS5_IJlSB_lEEESI_SJ_NS4_8TiledMMAINS4_8MMA_AtomIJNS4_4SM904GMMA30MMA_64x256x8_F32TF32TF32_SS_TNILNSN_7ScaleInE1ELSP_1EEEEEENS4_6LayoutINS5_IJNSA_ILi2EEESB_SB_EEENS5_IJSB_NSA_ILi0EEESV_EEEEENS5_IJNS4_10UnderscoreESY_SY_EEEEENS4_13SM90_TMA_LOADENS4_14ComposedLayoutINS4_7SwizzleILi3ELi4ELi3EEENS4_18smem_ptr_flag_bitsILi32EEENSS_INS5_IJNSA_ILi8EEENSA_ILi32EEEEEENS5_IJS18_SB_EEEEEEEvNS4_8identityES11_S1C_vS1D_EENS_8epilogue10collective6detail29Sm90TmaWarpSpecializedAdapterINS1G_15DefaultEpilogueISI_SJ_SJ_NS1F_6thread17LinearCombinationISI_Li1EffLNS1K_9ScaleType4KindE0ELNS_15FloatRoundStyleE2ESI_EENS1_15EpilogueDefaultEEEEEvvEEEEvNT_6ParamsE,(.L_x_578 - _ZN7cutlass13device_kernelINS_4gemm6kernel13GemmUniversalIN4cute5tupleIJiiiiEEENS1_10collective13CollectiveMmaINS1_34MainloopSm90TmaGmmaWarpSpecializedILi5ENS5_IJNS4_1CILi1EEESB_SB_EEENS1_35KernelTmaWarpSpecializedCooperativeEEENS5_IJNSA_ILi256EEESF_NSA_ILi64EEEEEENS_10tfloat32_tENS5_IJlSB_lEEESI_SJ_NS4_8TiledMMAINS4_8MMA_AtomIJNS4_4SM904GMMA30MMA_64x256x8_F32TF32TF32_SS_TNILNSN_7ScaleInE1ELSP_1EEEEEENS4_6LayoutINS5_IJNSA_ILi2EEESB_SB_EEENS5_IJSB_NSA_ILi0EEESV_EEEEENS5_IJNS4_10UnderscoreESY_SY_EEEEENS4_13SM90_TMA_LOADENS4_14ComposedLayoutINS4_7SwizzleILi3ELi4ELi3EEENS4_18smem_ptr_flag_bitsILi32EEENSS_INS5_IJNSA_ILi8EEENSA_ILi32EEEEEENS5_IJS18_SB_EEEEEEEvNS4_8identityES11_S1C_vS1D_EENS_8epilogue10collective6detail29Sm90TmaWarpSpecializedAdapterINS1G_15DefaultEpilogueISI_SJ_SJ_NS1F_6thread17LinearCombinationISI_Li1EffLNS1K_9ScaleType4KindE0ELNS_15FloatRoundStyleE2ESI_EENS1_15EpilogueDefaultEEEEEvvEEEEvNT_6ParamsE)
        .other          _ZN7cutlass13device_kernelINS_4gemm6kernel13GemmUniversalIN4cute5tupleIJiiiiEEENS1_10collective13CollectiveMmaINS1_34MainloopSm90TmaGmmaWarpSpecializedILi5ENS5_IJNS4_1CILi1EEESB_SB_EEENS1_35KernelTmaWarpSpecializedCooperativeEEENS5_IJNSA_ILi256EEESF_NSA_ILi64EEEEEENS_10tfloat32_tENS5_IJlSB_lEEESI_SJ_NS4_8TiledMMAINS4_8MMA_AtomIJNS4_4SM904GMMA30MMA_64x256x8_F32TF32TF32_SS_TNILNSN_7ScaleInE1ELSP_1EEEEEENS4_6LayoutINS5_IJNSA_ILi2EEESB_SB_EEENS5_IJSB_NSA_ILi0EEESV_EEEEENS5_IJNS4_10UnderscoreESY_SY_EEEEENS4_13SM90_TMA_LOADENS4_14ComposedLayoutINS4_7SwizzleILi3ELi4ELi3EEENS4_18smem_ptr_flag_bitsILi32EEENSS_INS5_IJNSA_ILi8EEENSA_ILi32EEEEEENS5_IJS18_SB_EEEEEEEvNS4_8identityES11_S1C_vS1D_EENS_8epilogue10collective6detail29Sm90TmaWarpSpecializedAdapterINS1G_15DefaultEpilogueISI_SJ_SJ_NS1F_6thread17LinearCombinationISI_Li1EffLNS1K_9ScaleType4KindE0ELNS_15FloatRoundStyleE2ESI_EENS1_15EpilogueDefaultEEEEEvvEEEEvNT_6ParamsE,@"STO_CUDA_ENTRY STV_DEFAULT"
_ZN7cutlass13device_kernelINS_4gemm6kernel13GemmUniversalIN4cute5tupleIJiiiiEEENS1_10collective13CollectiveMmaINS1_34MainloopSm90TmaGmmaWarpSpecializedILi5ENS5_IJNS4_1CILi1EEESB_SB_EEENS1_35KernelTmaWarpSpecializedCooperativeEEENS5_IJNSA_ILi256EEESF_NSA_ILi64EEEEEENS_10tfloat32_tENS5_IJlSB_lEEESI_SJ_NS4_8TiledMMAINS4_8MMA_AtomIJNS4_4SM904GMMA30MMA_64x256x8_F32TF32TF32_SS_TNILNSN_7ScaleInE1ELSP_1EEEEEENS4_6LayoutINS5_IJNSA_ILi2EEESB_SB_EEENS5_IJSB_NSA_ILi0EEESV_EEEEENS5_IJNS4_10UnderscoreESY_SY_EEEEENS4_13SM90_TMA_LOADENS4_14ComposedLayoutINS4_7SwizzleILi3ELi4ELi3EEENS4_18smem_ptr_flag_bitsILi32EEENSS_INS5_IJNSA_ILi8EEENSA_ILi32EEEEEENS5_IJS18_SB_EEEEEEEvNS4_8identityES11_S1C_vS1D_EENS_8epilogue10collective6detail29Sm90TmaWarpSpecializedAdapterINS1G_15DefaultEpilogueISI_SJ_SJ_NS1F_6thread17LinearCombinationISI_Li1EffLNS1K_9ScaleType4KindE0ELNS_15FloatRoundStyleE2ESI_EENS1_15EpilogueDefaultEEEEEvvEEEEvNT_6ParamsE:
[----:B------:R-:W0:Y:S02]  /*0000*/  LDC R1, c[0x0][0x28] ;  /* 0x00000a00ff017b82 */ /* 0x000e240000000800 */
[----:B0-----:R-:W-:Y:S01]  /*0010*/  VIADD R1, R1, 0xfffff308 ;  /* 0xfffff30801017836 */ /* 0x001fe20000000000 */
[----:B------:R-:W0:Y:S01]  /*0020*/  S2R R2, SR_TID.X ;  /* 0x0000000000027919 */ /* 0x000e220000002100 */
[----:B------:R-:W-:Y:S01]  /*0030*/  ELECT P0, URZ, PT ;  /* 0x00000000003f782f */ /* 0x000fe20003800000 */
[----:B------:R-:W-:Y:S01]  /*0040*/  BSSY B0, `(.L_x_0) ;  /* 0x0000015000007945 */ /* 0x000fe20003800000 */
[--C-:B0-----:R-:W-:Y:S02]  /*0050*/  SHF.R.U32.HI R0, RZ, 0x5, R2.reuse ;  /* 0x00000005ff007819 */ /* 0x101fe40000011602 */
[----:B------:R-:W-:-:S03]  /*0060*/  SHF.R.U32.HI R162, RZ, 0x7, R2 ;  /* 0x00000007ffa27819 */ /* 0x000fc60000011602 */
[----:B------:R-:W0:Y:S04]  /*0070*/  SHFL.IDX PT, R3, R0, RZ, 0x1f ;  /* 0x00001fff00037589 */ /* 0x000e2800000e0000 */
[----:B------:R-:W1:Y:S01]  /*0080*/  SHFL.IDX PT, R2, R162, RZ, 0x1f ;  /* 0x00001fffa2027589 */ /* 0x000e6200000e0000 */
[----:B0-----:R-:W-:Y:S02]  /*0090*/  R2UR UR10, R3 ;  /* 0x00000000030a72ca */ /* 0x001fe400000e0000 */
[----:B-1----:R-:W-:-:S11]  /*00a0*/  R2UR UR5, R2 ;  /* 0x00000000020572ca */ /* 0x002fd600000e0000 */
[----:B------:R-:W-:Y:S02]  /*00b0*/  USHF.R.S32.HI UR4, URZ, 0x1f, UR10 ;  /* 0x0000001f3f047899 */ /* 0x000fe4000801140a */
[----:B------:R-:W-:Y:S02]  /*00c0*/  ISETP.NE.OR P0, PT, RZ, UR10, !P0 ;  /* 0x0000000aff007c0c */ /* 0x000fe4000c705670 */
[----:B------:R-:W-:-:S04]  /*00d0*/  ULEA.HI UR4, UR4, UR10, URZ, 0x2 ;  /* 0x0000000a04047291 */ /* 0x000fc8000f8f103f */
[----:B------:R-:W-:-:S04]  /*00e0*/  ULOP3.LUT UR4, UR4, 0xfffffffc, URZ, 0xc0, !UPT ;  /* 0xfffffffc04047892 */ /* 0x000fc8000f8ec03f */
[----:B------:R-:W-:-:S03]  /*00f0*/  UIADD3 UR10, UR10, -UR4, URZ ;  /* 0x800000040a0a7290 */ /* 0x000fc6000fffe03f */
[----:B------:R-:W-:Y:S09]  /*0100*/  @P0 BRA `(.L_x_1) ;  /* 0x0000000000200947 */ /* 0x000ff20003800000 */
[----:B------:R-:W-:Y:S02]  /*0110*/  ULDC.64 UR6, c[0x0][0x198] ;  /* 0x0000660000067ab9 */ /* 0x000fe40000000a00 */
[----:B------:R-:W-:Y:S02]  /*0120*/  UIADD3 UR8, UP0, UR6, 0xf0, URZ ;  /* 0x000000f006087890 */ /* 0x000fe4000ff1e03f */
[----:B------:R-:W-:Y:S02]  /*0130*/  UIADD3 UR6, UP1, UR6, 0x1f0, URZ ;  /* 0x000001f006067890 */ /* 0x000fe4000ff3e03f */
[----:B------:R-:W-:Y:S02]  /*0140*/  UIADD3.X UR9, URZ, UR7, URZ, UP0, !UPT ;  /* 0x000000073f097290 */ /* 0x000fe400087fe43f */
[----:B------:R-:W-:-:S07]  /*0150*/  UIADD3.X UR7, URZ, UR7, URZ, UP1, !UPT ;  /* 0x000000073f077290 */ /* 0x000fce0008ffe43f */
[----:B------:R0:W-:Y:S02]  /*0160*/  UTMACCTL.PF [UR8] ;  /* 0x00000000080079b9 */ /* 0x0001e40008040000 */
[----:B------:R0:W-:Y:S02]  /*0170*/  UTMACCTL.PF [UR6] ;  /* 0x00000000060079b9 */ /* 0x0001e40008040000 */
[----:B0-----:R-:W-:Y:S01]  /*0180*/  NOP ;  /* 0x0000000000007918 */ /* 0x001fe20000000000 */
.L_x_1:
[----:B------:R-:W-:Y:S05]  /*0190*/  BSYNC B0 ;  /* 0x0000000000007941 */ /* 0x000fea0003800000 */
.L_x_0:
[----:B------:R-:W0:Y:S01]  /*01a0*/  SHFL.IDX PT, R2, R0, RZ, 0x1f ;  /* 0x00001fff00027589 */ /* 0x000e2200000e0000 */
[----:B------:R-:W-:Y:S01]  /*01b0*/  UISETP.NE.AND UP0, UPT, UR10, 0x3, UPT ;  /* 0x000000030a00788c */ /* 0x000fe2000bf05270 */
[----:B------:R-:W-:Y:S01]  /*01c0*/  ISETP.NE.AND P1, PT, RZ, UR5, PT ;  /* 0x00000005ff007c0c */ /* 0x000fe2000bf25270 */
[----:B------:R-:W-:Y:S02]  /*01d0*/  UIADD3 UR18, UR5, -0x1, URZ ;  /* 0xffffffff05127890 */ /* 0x000fe4000fffe03f */
[----:B------:R-:W-:Y:S02]  /*01e0*/  UISETP.EQ.OR UP0, UPT, UR10, URZ, !UP0 ;  /* 0x0000003f0a00728c */ /* 0x000fe4000c702670 */
[----:B------:R-:W-:Y:S02]  /*01f0*/  UISETP.GE.U32.AND UP1, UPT, UR18, 0x2, UPT ;  /* 0x000000021200788c */ /* 0x000fe4000bf26070 */
[----:B------:R-:W-:-:S04]  /*0200*/  UISETP.EQ.AND UP0, UPT, UR5, URZ, UP0 ;  /* 0x0000003f0500728c */ /* 0x000fc80008702270 */
[----:B------:R-:W-:-:S04]  /*0210*/  USEL UR38, URZ, 0x1, !UP0 ;  /* 0x000000013f267887 */ /* 0x000fc8000c000000 */
[----:B------:R-:W-:Y:S01]  /*0220*/  USEL UR38, UR38, 0x2, UP1 ;  /* 0x0000000226267887 */ /* 0x000fe20008800000 */
[----:B0-----:R-:W-:-:S13]  /*0230*/  ISETP.NE.AND P0, PT, R2, RZ, PT ;  /* 0x000000ff0200720c */ /* 0x001fda0003f05270 */
[----:B------:R-:W-:Y:S05]  /*0240*/  @P0 BRA `(.L_x_2) ;  /* 0x0000000000600947 */ /* 0x000fea0003800000 */
[----:B------:R-:W0:Y:S01]  /*0250*/  S2UR UR8, SR_CgaCtaId ;  /* 0x00000000000879c3 */ /* 0x000e220000008800 */
[----:B------:R-:W-:Y:S01]  /*0260*/  UMOV UR4, 0x400 ;  /* 0x0000040000047882 */ /* 0x000fe20000000000 */
[----:B------:R-:W-:Y:S01]  /*0270*/  UMOV UR5, 0x1 ;  /* 0x0000000100057882 */ /* 0x000fe20000000000 */
[----:B------:R-:W-:Y:S01]  /*0280*/  UMOV UR6, 0x100 ;  /* 0x0000010000067882 */ /* 0x000fe20000000000 */
[----:B------:R-:W-:Y:S01]  /*0290*/  ELECT P0, URZ, PT ;  /* 0x00000000003f782f */ /* 0x000fe20003800000 */
[----:B------:R-:W-:-:S04]  /*02a0*/  UIADD3 UR6, -UR6, 0x100000, URZ ;  /* 0x0010000006067890 */ /* 0x000fc8000fffe13f */
[----:B------:R-:W-:Y:S02]  /*02b0*/  USHF.L.U32 UR7, UR6, 0xb, URZ ;  /* 0x0000000b06077899 */ /* 0x000fe4000800063f */
[----:B------:R-:W-:Y:S02]  /*02c0*/  USHF.L.U32 UR6, UR6, 0x1, URZ ;  /* 0x0000000106067899 */ /* 0x000fe4000800063f */
[----:B0-----:R-:W-:Y:S02]  /*02d0*/  ULEA UR8, UR8, UR4, 0x18 ;  /* 0x0000000408087291 */ /* 0x001fe4000f8ec03f */
[----:B------:R-:W-:-:S04]  /*02e0*/  UIADD3 UR4, -UR5, 0x100000, URZ ;  /* 0x0010000005047890 */ /* 0x000fc8000fffe13f */
[----:B------:R-:W-:Y:S02]  /*02f0*/  USHF.L.U32 UR5, UR4, 0xb, URZ ;  /* 0x0000000b04057899 */ /* 0x000fe4000800063f */
[----:B------:R-:W-:Y:S01]  /*0300*/  USHF.L.U32 UR4, UR4, 0x1, URZ ;  /* 0x0000000104047899 */ /* 0x000fe2000800063f */
[----:B------:R-:W0:Y:S11]  /*0310*/  FENCE.VIEW.ASYNC.S ;  /* 0x00000000000073c6 */ /* 0x000e360000000000 */
[----:B0-----:R0:W1:Y:S01]  /*0320*/  SYNCS.EXCH.64 URZ, [UR8], UR4 ;  /* 0x00000004083f75b2 */ /* 0x0010620008000100 */
[----:B------:R0:W2:Y:S01]  /*0330*/  SYNCS.EXCH.64 URZ, [UR8+0x28], UR6 ;  /* 0x00002806083f75b2 */ /* 0x0000a20008000100 */
[----:B------:R0:W3:Y:S01]  /*0340*/  SYNCS.EXCH.64 URZ, [UR8+0x8], UR4 ;  /* 0x00000804083f75b2 */ /* 0x0000e20008000100 */
[----:B------:R0:W4:Y:S01]  /*0350*/  SYNCS.EXCH.64 URZ, [UR8+0x30], UR6 ;  /* 0x00003006083f75b2 */ /* 0x0001220008000100 */
[----:B------:R0:W0:Y:S01]  /*0360*/  SYNCS.EXCH.64 URZ, [UR8+0x10], UR4 ;  /* 0x00001004083f75b2 */ /* 0x0000220008000100 */
[----:B------:R0:W0:Y:S01]  /*0370*/  SYNCS.EXCH.64 URZ, [UR8+0x38], UR6 ;  /* 0x00003806083f75b2 */ /* 0x0000220008000100 */
[----:B------:R0:W0:Y:S01]  /*0380*/  SYNCS.EXCH.64 URZ, [UR8+0x18], UR4 ;  /* 0x00001804083f75b2 */ /* 0x0000220008000100 */
[----:B------:R0:W0:Y:S01]  /*0390*/  SYNCS.EXCH.64 URZ, [UR8+0x40], UR6 ;  /* 0x00004006083f75b2 */ /* 0x0000220008000100 */
[----:B------:R0:W0:Y:S01]  /*03a0*/  SYNCS.EXCH.64 URZ, [UR8+0x20], UR4 ;  /* 0x00002004083f75b2 */ /* 0x0000220008000100 */
[----:B------:R0:W0:Y:S01]  /*03b0*/  SYNCS.EXCH.64 URZ, [UR8+0x48], UR6 ;  /* 0x00004806083f75b2 */ /* 0x0000220008000100 */
[----:B------:R-:W-:Y:S01]  /*03c0*/  NOP ;  /* 0x0000000000007918 */ /* 0x000fe20000000000 */
.L_x_2:
[----:B------:R-:W5:Y:S01]  /*03d0*/  SHFL.IDX PT, R0, R0, RZ, 0x1f ;  /* 0x00001fff00007589 */ /* 0x000f6200000e0000 */
[----:B------:R-:W-:Y:S01]  /*03e0*/  ELECT P0, URZ, PT ;  /* 0x00000000003f782f */ /* 0x000fe20003800000 */
[----:B------:R-:W1:Y:S01]  /*03f0*/  S2UR UR17, SR_CTAID.Y ;  /* 0x00000000001179c3 */ /* 0x000e620000002600 */
[----:B0-----:R-:W-:Y:S01]  /*0400*/  ULDC UR5, c[0x0][0x65c] ;  /* 0x0001970000057ab9 */ /* 0x001fe20000000800 */
[----:B------:R-:W-:Y:S01]  /*0410*/  UMOV UR12, 0x20 ;  /* 0x00000020000c7882 */ /* 0x000fe20000000000 */
[----:B------:R-:W-:Y:S01]  /*0420*/  UISETP.NE.AND UP2, UPT, UR5, 0x1, UPT ;  /* 0x000000010500788c */ /* 0x000fe2000bf45270 */
[----:B------:R-:W-:Y:S01]  /*0430*/  NOP ;  /* 0x0000000000007918 */ /* 0x000fe20000000000 */
[----:B------:R-:W-:Y:S02]  /*0440*/  NOP ;  /* 0x0000000000007918 */ /* 0x000fe40000000000 */
[----:B------:R-:W-:Y:S01]  /*0450*/  UP2UR UR39, UPR, URZ, 0x4 ;  /* 0x000000043f277883 */ /* 0x000fe20008000000 */
[----:B------:R-:W0:Y:S01]  /*0460*/  S2UR UR4, SR_CTAID.X ;  /* 0x00000000000479c3 */ /* 0x000e220000002500 */
[----:B------:R-:W-:-:S02]  /*0470*/  PLOP3.LUT P3, PT, PT, PT, UP2, 0x80, 0x0 ;  /* 0x000000000000781c */ /* 0x000fc40003f6f028 */
[----:B------:R-:W-:Y:S02]  /*0480*/  PLOP3.LUT P2, PT, PT, PT, UP2, 0x80, 0x0 ;  /* 0x000000000000781c */ /* 0x000fe40003f4f028 */
[----:B------:R-:W-:Y:S01]  /*0490*/  PLOP3.LUT P4, PT, PT, PT, UP2, 0x80, 0x0 ;  /* 0x000000000000781c */ /* 0x000fe20003f8f028 */
[----:B------:R-:W-:Y:S01]  /*04a0*/  @UP2 ULDC UR14, c[0x0][0x10] ;  /* 0x00000400000e2ab9 */ /* 0x000fe20000000800 */
[----:B------:R-:W-:Y:S01]  /*04b0*/  @UP2 UMOV UR9, URZ ;  /* 0x0000003f00092c82 */ /* 0x000fe20008000000 */
[----:B------:R-:W-:Y:S01]  /*04c0*/  @!UP2 ULDC UR11, c[0x0][0xc] ;  /* 0x00000300000baab9 */ /* 0x000fe20000000800 */
[----:B-----5:R-:W-:Y:S01]  /*04d0*/  ISETP.NE.OR P0, PT, R0, RZ, !P0 ;  /* 0x000000ff0000720c */ /* 0x020fe20004705670 */
[----:B-1----:R-:W-:Y:S02]  /*04e0*/  @UP2 UMOV UR7, UR17 ;  /* 0x0000001100072c82 */ /* 0x002fe40008000000 */
[----:B------:R-:W-:Y:S01]  /*04f0*/  @UP2 UMOV UR8, UR7 ;  /* 0x0000000700082c82 */ /* 0x000fe20008000000 */
[----:B------:R-:W-:Y:S01]  /*0500*/  @!UP2 UMOV UR7, UR17 ;  /* 0x000000110007ac82 */ /* 0x000fe20008000000 */
[----:B0-----:R-:W-:-:S08]  /*0510*/  @UP2 UIMAD.WIDE.U32 UR14, UR4, UR14, UR8 ;  /* 0x0000000e040e22a5 */ /* 0x001fd0000f8e0008 */
[----:B------:R-:W-:Y:S01]  /*0520*/  VOTEU.ALL UP0, P0 ;  /* 0x00000000003f7886 */ /* 0x000fe20000000000 */
[----:B------:R-:W-:Y:S01]  /*0530*/  VOTEU.ALL UP1, P0 ;  /* 0x00000000003f7886 */ /* 0x000fe20000020000 */
[----:B------:R-:W-:-:S03]  /*0540*/  IMAD.U32 R2, RZ, RZ, UR14 ;  /* 0x0000000eff027e24 */ /* 0x000fc6000f8e00ff */
[----:B------:R-:W0:Y:S01]  /*0550*/  @!UP0 S2UR UR6, SR_CgaCtaId ;  /* 0x00000000000689c3 */ /* 0x000e220000008800 */
[----:B------:R-:W-:Y:S01]  /*0560*/  @!UP0 UMOV UR5, 0x400 ;  /* 0x0000040000058882 */ /* 0x000fe20000000000 */
[----:B------:R-:W-:-:S04]  /*0570*/  @!UP0 UIADD3 UR12, -UR12, 0x100000, URZ ;  /* 0x001000000c0c8890 */ /* 0x000fc8000fffe13f */
[----:B------:R-:W-:Y:S02]  /*0580*/  @!UP0 USHF.L.U32 UR13, UR12, 0xb, URZ ;  /* 0x0000000b0c0d8899 */ /* 0x000fe4000800063f */
[----:B------:R-:W-:Y:S01]  /*0590*/  @!UP0 USHF.L.U32 UR12, UR12, 0x1, URZ ;  /* 0x000000010c0c8899 */ /* 0x000fe2000800063f */
[----:B------:R-:W-:Y:S01]  /*05a0*/  IMAD.U32 R3, RZ, RZ, UR15 ;  /* 0x0000000fff037e24 */ /* 0x000fe2000f8e00ff */
[----:B0-----:R-:W-:Y:S01]  /*05b0*/  @!UP0 ULEA UR16, UR6, UR5, 0x18 ;  /* 0x0000000506108291 */ /* 0x001fe2000f8ec03f */
[----:B------:R-:W-:Y:S01]  /*05c0*/  VOTEU.ALL UP0, P0 ;  /* 0x00000000003f7886 */ /* 0x000fe20000000000 */
[----:B------:R-:W-:Y:S01]  /*05d0*/  PLOP3.LUT P0, PT, PT, PT, UP2, 0x80, 0x0 ;  /* 0x000000000000781c */ /* 0x000fe20003f0f028 */
[----:B------:R-:W-:Y:S01]  /*05e0*/  UMOV UR5, URZ ;  /* 0x0000003f00057c82 */ /* 0x000fe20008000000 */
[----:B------:R-:W-:Y:S01]  /*05f0*/  @UP2 UMOV UR6, URZ ;  /* 0x0000003f00062c82 */ /* 0x000fe20008000000 */
[----:B------:R-:W-:Y:S02]  /*0600*/  @!UP2 UIMAD.WIDE.U32 UR8, UR11, UR7, UR4 ;  /* 0x000000070b08a2a5 */ /* 0x000fe4000f8e0004 */
[----:B------:R-:W-:Y:S01]  /*0610*/  @UP2 UIADD3 UR6, UR15, UR6, URZ ;  /* 0x000000060f062290 */ /* 0x000fe2000fffe03f */
[----:B------:R-:W0:Y:S04]  /*0620*/  FENCE.VIEW.ASYNC.S ;  /* 0x00000000000073c6 */ /* 0x000e280000000000 */
[----:B0-----:R0:W2:Y:S01]  /*0630*/  @!UP0 SYNCS.EXCH.64 URZ, [UR16+0x60], UR12 ;  /* 0x0000600c103f85b2 */ /* 0x0010a20008000100 */
[----:B------:R-:W-:Y:S01]  /*0640*/  IMAD.U32 R5, RZ, RZ, UR9 ;  /* 0x00000009ff057e24 */ /* 0x000fe2000f8e00ff */
[----:B------:R-:W-:Y:S01]  /*0650*/  MOV R4, UR8 ;  /* 0x0000000800047c02 */ /* 0x000fe20008000f00 */
[----:B------:R-:W-:Y:S01]  /*0660*/  @P2 IMAD.U32 R17, RZ, RZ, UR6 ;  /* 0x00000006ff112e24 */ /* 0x000fe2000f8e00ff */
[----:B------:R-:W-:Y:S01]  /*0670*/  @P0 MOV R6, R2 ;  /* 0x0000000200060202 */ /* 0x000fe20000000f00 */
[----:B------:R-:W-:-:S02]  /*0680*/  IMAD.U32 R2, RZ, RZ, UR8 ;  /* 0x00000008ff027e24 */ /* 0x000fc4000f8e00ff */
[----:B------:R-:W-:Y:S02]  /*0690*/  IMAD.U32 R3, RZ, RZ, UR9 ;  /* 0x00000009ff037e24 */ /* 0x000fe4000f8e00ff */
[----:B------:R-:W-:Y:S02]  /*06a0*/  @!P3 IMAD.MOV.U32 R6, RZ, RZ, R2 ;  /* 0x000000ffff06b224 */ /* 0x000fe400078e0002 */
[----:B------:R-:W-:-:S03]  /*06b0*/  @!P4 IMAD.MOV.U32 R17, RZ, RZ, R5 ;  /* 0x000000ffff11c224 */ /* 0x000fc600078e0005 */
[----:B------:R0:W-:Y:S01]  /*06c0*/  STL [R1+0x200], R6 ;  /* 0x0002000601007387 */ /* 0x0001e20000100800 */
[----:B------:R0:W2:Y:S01]  /*06d0*/  @!UP1 SYNCS.EXCH.64 URZ, [UR16+0x68], UR12 ;  /* 0x0000680c103f95b2 */ /* 0x0000a20008000100 */
[----:B------:R-:W-:Y:S01]  /*06e0*/  NOP ;  /* 0x0000000000007918 */ /* 0x000fe20000000000 */
[----:B--234-:R-:W-:Y:S06]  /*06f0*/  BAR.SYNC.DEFER_BLOCKING 0x0 ;  /* 0x0000000000007b1d */ /* 0x01cfec0000010000 */
[----:B------:R-:W-:Y:S05]  /*0700*/  @!P1 BRA `(.L_x_3) ;  /* 0x0000020c00d09947 */ /* 0x000fea0003800000 */
[----:B------:R-:W-:-:S06]  /*0710*/  UISETP.GT.U32.AND UP0, UPT, UR18, 0x1, UPT ;  /* 0x000000011200788c */ /* 0x000fcc000bf04070 */
[----:B------:R-:W-:-:S13]  /*0720*/  PLOP3.LUT P0, PT, PT, PT, UP0, 0x80, 0x0 ;  /* 0x000000000000781c */ /* 0x000fda0003f0f008 */
[----:B0-----:R-:W-:Y:S05]  /*0730*/  @P0 EXIT ;  /* 0x000000000000094d */ /* 0x001fea0003800000 */
[----:B------:R-:W-:Y:S01]  /*0740*/  ULDC.64 UR8, c[0x0][0x650] ;  /* 0x0001940000087ab9 */ /* 0x000fe20000000a00 */
[----:B------:R-:W-:Y:S01]  /*0750*/  UMOV UR40, 0xffffffff ;  /* 0xffffffff00287882 */ /* 0x000fe20000000000 */
[----:B------:R-:W-:Y:S01]  /*0760*/  ISETP.GE.U32.AND P0, PT, R6, UR8, PT ;  /* 0x0000000806007c0c */ /* 0x000fe2000bf06070 */
[----:B------:R-:W-:Y:S01]  /*0770*/  UMOV UR41, 0xffffffff ;  /* 0xffffffff00297882 */ /* 0x000fe20000000000 */
[----:B------:R-:W-:Y:S01]  /*0780*/  UMOV UR42, 0xffffffff ;  /* 0xffffffff002a7882 */ /* 0x000fe20000000000 */
[----:B------:R-:W-:Y:S02]  /*0790*/  PRMT R0, RZ, 0x7610, R0 ;  /* 0x00007610ff007816 */ /* 0x000fe40000000000 */
[----:B------:R-:W-:-:S13]  /*07a0*/  ISETP.GE.U32.AND.EX P0, PT, R17, UR9, PT, P0 ;  /* 0x0000000911007c0c */ /* 0x000fda000bf06100 */
[----:B------:R-:W-:Y:S05]  /*07b0*/  @P0 BRA `(.L_x_4) ;  /* 0x0000000400800947 */ /* 0x000fea0003800000 */
[----:B------:R-:W-:Y:S01]  /*07c0*/  I2FP.F32.U32 R0, UR4 ;  /* 0x0000000400007c45 */ /* 0x000fe20008201000 */
[----:B------:R-:W-:Y:S01]  /*07d0*/  ULDC.64 UR16, c[0x0][0x628] ;  /* 0x00018a0000107ab9 */ /* 0x000fe20000000a00 */
[----:B------:R-:W-:Y:S01]  /*07e0*/  ULDC UR6, c[0x0][0x150] ;  /* 0x0000540000067ab9 */ /* 0x000fe20000000800 */
[----:B------:R-:W-:Y:S01]  /*07f0*/  ISETP.NE.U32.AND P0, PT, RZ, UR16, PT ;  /* 0x00000010ff007c0c */ /* 0x000fe2000bf05070 */
[----:B------:R-:W-:Y:S01]  /*0800*/  ULDC UR15, c[0x0][0x630] ;  /* 0x00018c00000f7ab9 */ /* 0x000fe20000000800 */
[----:B------:R-:W-:Y:S01]  /*0810*/  FMUL R0, R0, UR6 ;  /* 0x0000000600007c20 */ /* 0x000fe20008400000 */
[----:B------:R-:W-:Y:S01]  /*0820*/  R2UR UR18, R6 ;  /* 0x00000000061272ca */ /* 0x000fe200000e0000 */
[----:B------:R-:W-:Y:S01]  /*0830*/  ULDC UR20, c[0x0][0x154] ;  /* 0x0000550000147ab9 */ /* 0x000fe20000000800 */
[----:B------:R-:W-:Y:S01]  /*0840*/  ISETP.NE.AND.EX P0, PT, RZ, UR17, PT, P0 ;  /* 0x00000011ff007c0c */ /* 0x000fe2000bf05300 */
[----:B------:R0:W1:Y:S01]  /*0850*/  F2I.U32.TRUNC.NTZ R2, R0 ;  /* 0x0000000000027305 */ /* 0x000062000020f000 */
[----:B------:R-:W-:-:S02]  /*0860*/  R2UR UR19, R17 ;  /* 0x00000000111372ca */ /* 0x000fc400000e0000 */
[----:B------:R-:W-:Y:S02]  /*0870*/  R2UR UR8, R6 ;  /* 0x00000000060872ca */ /* 0x000fe400000e0000 */
[----:B------:R-:W-:-:S07]  /*0880*/  R2UR UR9, R17 ;  /* 0x00000000110972ca */ /* 0x000fce00000e0000 */
[----:B0-----:R-:W-:Y:S08]  /*0890*/  @!P0 BRA `(.L_x_5) ;  /* 0x0000000000308947 */ /* 0x001ff00003800000 */
[----:B------:R-:W-:Y:S01]  /*08a0*/  R2UR UR8, R6 ;  /* 0x00000000060872ca */ /* 0x000fe200000e0000 */
[----:B------:R-:W-:Y:S01]  /*08b0*/  ULDC UR6, c[0x0][0x634] ;  /* 0x00018d0000067ab9 */ /* 0x000fe20000000800 */
[----:B------:R-:W-:-:S11]  /*08c0*/  R2UR UR14, R17 ;  /* 0x00000000110e72ca */ /* 0x000fd600000e0000 */
[----:B------:R-:W-:-:S04]  /*08d0*/  UIADD3 UR6, UP0, UR8, UR6, URZ ;  /* 0x0000000608067290 */ /* 0x000fc8000ff1e03f */
[----:B------:R-:W-:-:S04]  /*08e0*/  UIADD3.X UR14, URZ, UR14, URZ, UP0, !UPT ;  /* 0x0000000e3f0e7290 */ /* 0x000fc800087fe43f */
[----:B------:R-:W-:-:S04]  /*08f0*/  UIMAD.WIDE.U32 UR8, UR14, UR16, URZ ;  /* 0x000000100e0872a5 */ /* 0x000fc8000f8e003f */
[----:B------:R-:W-:Y:S02]  /*0900*/  UIMAD.WIDE.U32 UR10, UP0, UR6, UR17, UR8 ;  /* 0x00000011060a72a5 */ /* 0x000fe4000f800008 */
[----:B------:R-:W-:Y:S02]  /*0910*/  UIMAD.WIDE.U32 UR8, UR6, UR16, URZ ;  /* 0x00000010060872a5 */ /* 0x000fe4000f8e003f */
[----:B------:R-:W-:Y:S02]  /*0920*/  UIADD3.X UR13, URZ, URZ, URZ, UP0, !UPT ;  /* 0x0000003f3f0d7290 */ /* 0x000fe400087fe43f */
[----:B------:R-:W-:Y:S01]  /*0930*/  UIADD3 URZ, UP0, UR9, UR10, URZ ;  /* 0x0000000a093f7290 */ /* 0x000fe2000ff1e03f */
[----:B------:R-:W-:-:S03]  /*0940*/  UMOV UR12, UR11 ;  /* 0x0000000b000c7c82 */ /* 0x000fc60008000000 */
[----:B------:R-:W-:-:S12]  /*0950*/  UIMAD.WIDE.U32.X UR8, UR14, UR17, UR12, UP0 ;  /* 0x000000110e0872a5 */ /* 0x000fd800080e040c */
.L_x_5:
[----:B------:R-:W-:Y:S01]  /*0960*/  USHF.R.U64 UR42, UR8, UR15, UR9 ;  /* 0x0000000f082a7299 */ /* 0x000fe20008001209 */
[----:B------:R-:W-:Y:S01]  /*0970*/  I2FP.F32.U32 R0, UR7 ;  /* 0x0000000700007c45 */ /* 0x000fe20008201000 */
[----:B------:R-:W-:Y:S01]  /*0980*/  USHF.R.U32.HI UR5, URZ, UR15, UR9 ;  /* 0x0000000f3f057299 */ /* 0x000fe20008011609 */
[----:B-1----:R-:W-:Y:S01]  /*0990*/  R2UR UR12, R2 ;  /* 0x00000000020c72ca */ /* 0x002fe200000e0000 */
[----:B------:R-:W-:Y:S02]  /*09a0*/  UIADD3 UR6, UP0, URZ, -UR42, URZ ;  /* 0x8000002a3f067290 */ /* 0x000fe4000ff1e03f */
[----:B------:R-:W-:Y:S01]  /*09b0*/  FMUL R0, R0, UR20 ;  /* 0x0000001400007c20 */ /* 0x000fe20008400000 */
[----:B------:R-:W-:Y:S01]  /*09c0*/  ULDC.64 UR8, c[0x0][0x620] ;  /* 0x0001880000087ab9 */ /* 0x000fe20000000a00 */
[----:B------:R-:W-:Y:S01]  /*09d0*/  UIADD3.X UR5, URZ, ~UR5, URZ, UP0, !UPT ;  /* 0x800000053f057290 */ /* 0x000fe200087fe43f */
[----:B------:R-:W-:Y:S01]  /*09e0*/  UMOV UR10, UR18 ;  /* 0x00000012000a7c82 */ /* 0x000fe20008000000 */
[----:B------:R-:W-:-:S02]  /*09f0*/  UMOV UR11, UR19 ;  /* 0x00000013000b7c82 */ /* 0x000fc40008000000 */
[----:B------:R-:W-:Y:S01]  /*0a00*/  UIMAD UR5, UR5, UR8, URZ ;  /* 0x00000008050572a4 */ /* 0x000fe2000f8e023f */
[----:B------:R-:W0:Y:S01]  /*0a10*/  F2I.U32.TRUNC.NTZ R0, R0 ;  /* 0x0000000000007305 */ /* 0x000e22000020f000 */
[----:B------:R-:W-:Y:S02]  /*0a20*/  UIMAD.WIDE.U32 UR10, UR6, UR8, UR10 ;  /* 0x00000008060a72a5 */ /* 0x000fe4000f8e000a */
[----:B------:R-:W-:Y:S01]  /*0a30*/  UIMAD UR6, UR6, UR9, UR5 ;  /* 0x00000009060672a4 */ /* 0x000fe2000f8e0205 */
[----:B------:R-:W-:Y:S01]  /*0a40*/  ULDC UR21, c[0x0][0x658] ;  /* 0x0001960000157ab9 */ /* 0x000fe20000000800 */
[----:B------:R-:W-:Y:S02]  /*0a50*/  UMOV UR19, 0xffffffff ;  /* 0xffffffff00137882 */ /* 0x000fe40000000000 */
[----:B------:R-:W-:Y:S01]  /*0a60*/  UIADD3 UR6, UR11, UR6, URZ ;  /* 0x000000060b067290 */ /* 0x000fe2000fffe03f */
[----:B------:R-:W-:Y:S01]  /*0a70*/  ULDC UR15, c[0x0][0x618] ;  /* 0x00018600000f7ab9 */ /* 0x000fe20000000800 */
[----:B------:R-:W-:Y:S01]  /*0a80*/  ULDC.64 UR8, c[0x0][0x640] ;  /* 0x0001900000087ab9 */ /* 0x000fe20000000a00 */
[----:B------:R-:W-:Y:S01]  /*0a90*/  USHF.L.U32 UR11, UR19, UR21, URZ ;  /* 0x00000015130b7299 */ /* 0x000fe2000800063f */
[----:B------:R-:W-:Y:S01]  /*0aa0*/  ISETP.NE.U32.AND P0, PT, RZ, UR8, PT ;  /* 0x00000008ff007c0c */ /* 0x000fe2000bf05070 */
[----:B------:R-:W-:-:S02]  /*0ab0*/  USHF.R.U64 UR19, UR10, UR15, UR6 ;  /* 0x0000000f0a137299 */ /* 0x000fc40008001206 */
[----:B------:R-:W-:Y:S01]  /*0ac0*/  USHF.R.U32.HI UR10, URZ, UR15, UR6 ;  /* 0x0000000f3f0a7299 */ /* 0x000fe20008011606 */
[----:B0-----:R-:W-:Y:S01]  /*0ad0*/  R2UR UR14, R0 ;  /* 0x00000000000e72ca */ /* 0x001fe200000e0000 */
[----:B------:R-:W-:Y:S01]  /*0ae0*/  ULDC UR17, c[0x0][0x608] ;  /* 0x0001820000117ab9 */ /* 0x000fe20000000800 */
[----:B------:R-:W-:Y:S01]  /*0af0*/  ISETP.NE.AND.EX P0, PT, RZ, UR9, PT, P0 ;  /* 0x00000009ff007c0c */ /* 0x000fe2000bf05300 */
[----:B------:R-:W-:Y:S02]  /*0b00*/  USHF.R.U64 UR23, UR19, UR17, UR10 ;  /* 0x0000001113177299 */ /* 0x000fe4000800120a */
[----:B------:R-:W-:Y:S01]  /*0b10*/  USHF.R.U32.HI UR10, URZ, UR17, UR10 ;  /* 0x000000113f0a7299 */ /* 0x000fe2000801160a */
[----:B------:R-:W-:Y:S01]  /*0b20*/  UMOV UR16, 0x1 ;  /* 0x0000000100107882 */ /* 0x000fe20000000000 */
[----:B------:R-:W-:Y:S02]  /*0b30*/  UIADD3 UR12, -UR12, URZ, URZ ;  /* 0x0000003f0c0c7290 */ /* 0x000fe4000fffe13f */
[----:B------:R-:W-:-:S02]  /*0b40*/  USHF.R.U64 UR24, UR23, UR21, UR10 ;  /* 0x0000001517187299 */ /* 0x000fc4000800120a */
[----:B------:R-:W-:Y:S01]  /*0b50*/  USHF.L.U32 UR6, UR16, UR21, URZ ;  /* 0x0000001510067299 */ /* 0x000fe2000800063f */
[----:B------:R-:W-:Y:S01]  /*0b60*/  ULDC UR13, c[0x0][0x144] ;  /* 0x00005100000d7ab9 */ /* 0x000fe20000000800 */
[----:B------:R-:W-:Y:S01]  /*0b70*/  ULDC UR5, c[0x0][0x600] ;  /* 0x0001800000057ab9 */ /* 0x000fe20000000800 */
[----:B------:R-:W-:Y:S02]  /*0b80*/  ULOP3.LUT UR16, URZ, UR11, URZ, 0x33, !UPT ;  /* 0x0000000b3f107292 */ /* 0x000fe4000f8e333f */
[----:B------:R-:W-:Y:S02]  /*0b90*/  USHF.R.U32.HI UR11, URZ, UR21, UR10 ;  /* 0x000000153f0b7299 */ /* 0x000fe4000801160a */
[----:B------:R-:W-:Y:S02]  /*0ba0*/  UIADD3 UR18, UR5, -0x1, URZ ;  /* 0xffffffff05127890 */ /* 0x000fe4000fffe03f */
[----:B------:R-:W-:Y:S02]  /*0bb0*/  UIADD3 UR20, -UR14, URZ, URZ ;  /* 0x0000003f0e147290 */ /* 0x000fe4000fffe13f */
[----:B------:R-:W-:Y:S01]  /*0bc0*/  UIMAD UR4, UR13, UR12, UR4 ;  /* 0x0000000c0d0472a4 */ /* 0x000fe2000f8e0204 */
[----:B------:R-:W-:Y:S01]  /*0bd0*/  ULDC UR25, c[0x0][0x148] ;  /* 0x0000520000197ab9 */ /* 0x000fe20000000800 */
[----:B------:R-:W-:Y:S01]  /*0be0*/  ULDC UR21, c[0x0][0x648] ;  /* 0x0001920000157ab9 */ /* 0x000fe20000000800 */
[----:B------:R-:W-:Y:S01]  /*0bf0*/  ULDC UR22, c[0x0][0x638] ;  /* 0x00018e0000167ab9 */ /* 0x000fe20000000800 */
[----:B------:R-:W-:Y:S01]  /*0c00*/  UMOV UR10, UR24 ;  /* 0x00000018000a7c82 */ /* 0x000fe20008000000 */
[----:B------:R-:W-:Y:S07]  /*0c10*/  @!P0 BRA `(.L_x_6) ;  /* 0x0000000000308947 */ /* 0x000fee0003800000 */
[----:B------:R-:W-:Y:S02]  /*0c20*/  ULDC UR14, c[0x0][0x64c] ;  /* 0x00019300000e7ab9 */ /* 0x000fe40000000800 */
        /* <DEDUP_REMOVED lines=8> */
[----:B------:R-:W-:-:S07]  /*0cb0*/  UIMAD.WIDE.U32.X UR8, UR17, UR9, UR14, UP0 ;  /* 0x00000009110872a5 */ /* 0x000fce00080e040e */
[----:B------:R-:W-:Y:S01]  /*0cc0*/  UMOV UR10, UR8 ;  /* 0x00000008000a7c82 */ /* 0x000fe20008000000 */
[----:B------:R-:W-:-:S05]  /*0cd0*/  UMOV UR11, UR9 ;  /* 0x00000009000b7c82 */ /* 0x000fca0008000000 */
.L_x_6:
[----:B------:R-:W-:Y:S01]  /*0ce0*/  UISETP.NE.AND UP0, UPT, UR39, URZ, UPT ;  /* 0x0000003f2700728c */ /* 0x000fe2000bf05270 */
[----:B------:R-:W-:Y:S01]  /*0cf0*/  MOV R0, 0x1 ;  /* 0x0000000100007802 */ /* 0x000fe20000000f00 */
[----:B------:R-:W-:Y:S02]  /*0d00*/  USHF.R.U64 UR8, UR10, UR21, UR11 ;  /* 0x000000150a087299 */ /* 0x000fe4000800120b */
[----:B------:R-:W-:Y:S02]  /*0d10*/  ULOP3.LUT UR16, UR23, UR16, URZ, 0xc0, !UPT ;  /* 0x0000001017107292 */ /* 0x000fe4000f8ec03f */
[----:B------:R-:W-:Y:S02]  /*0d20*/  ULOP3.LUT UR18, UR19, UR18, URZ, 0xc0, !UPT ;  /* 0x0000001213127292 */ /* 0x000fe4000f8ec03f */
[----:B------:R-:W-:-:S03]  /*0d30*/  UIMAD UR16, UR6, UR8, UR16 ;  /* 0x00000008061072a4 */ /* 0x000fc6000f8e0210 */
[----:B------:R-:W-:Y:S02]  /*0d40*/  @UP0 UIMAD UR4, UR25, UR20, UR7 ;  /* 0x00000014190402a4 */ /* 0x000fe4000f8e0207 */
[----:B------:R-:W-:-:S04]  /*0d50*/  UIADD3 UR7, -UR8, URZ, URZ ;  /* 0x0000003f08077290 */ /* 0x000fc8000fffe13f */
[----:B------:R-:W-:-:S03]  /*0d60*/  UIMAD UR6, UR7, UR22, UR24 ;  /* 0x00000016070672a4 */ /* 0x000fc6000f8e0218 */
[----:B------:R-:W-:Y:S01]  /*0d70*/  ULDC UR7, c[0x0][0x610] ;  /* 0x0001840000077ab9 */ /* 0x000fe20000000800 */
[----:B------:R-:W-:Y:S02]  /*0d80*/  UIMAD UR6, UR6, UR5, UR18 ;  /* 0x00000005060672a4 */ /* 0x000fe4000f8e0212 */
[----:B------:R-:W-:-:S04]  /*0d90*/  UIMAD UR4, UR16, UR7, UR4 ;  /* 0x00000007100472a4 */ /* 0x000fc8000f8e0204 */
[----:B------:R-:W-:Y:S02]  /*0da0*/  USEL UR41, UR6, UR4, !UP0 ;  /* 0x0000000406297287 */ /* 0x000fe4000c000000 */
[----:B------:R-:W-:-:S12]  /*0db0*/  USEL UR40, UR4, UR6, !UP0 ;  /* 0x0000000604287287 */ /* 0x000fd8000c000000 */
.L_x_4:
[----:B------:R-:W-:-:S08]  /*0dc0*/  NOP ;  /* 0x0000000000007918 */ /* 0x000fd00000000000 */
[----:B------:R-:W0:Y:S02]  /*0dd0*/  USETMAXREG.TRY_ALLOC.CTAPOOL UP0, 0xf0 ;  /* 0x000000f0000079c8 */ /* 0x000e240008000600 */
[----:B0-----:R-:W-:-:S13]  /*0de0*/  PLOP3.LUT P0, PT, PT, PT, UP0, 0x80, 0x0 ;  /* 0x000000000000781c */ /* 0x001fda0003f0f008 */
[----:B------:R-:W-:Y:S05]  /*0df0*/  @!P0 BRA `(.L_x_4) ;  /* 0xfffffffc00f08947 */ /* 0x000fea000383ffff */
[----:B------:R-:W-:Y:S01]  /*0e00*/  ULDC.64 UR4, c[0x0][0x598] ;  /* 0x0001660000047ab9 */ /* 0x000fe20000000a00 */
[----:B------:R-:W-:Y:S01]  /*0e10*/  ULDC.64 UR44, c[0x0][0x208] ;  /* 0x00008200002c7ab9 */ /* 0x000fe20000000a00 */
[----:B------:R-:W-:-:S04]  /*0e20*/  ISETP.NE.U32.AND P0, PT, RZ, UR4, PT ;  /* 0x00000004ff007c0c */ /* 0x000fc8000bf05070 */
[----:B------:R-:W-:-:S13]  /*0e30*/  ISETP.NE.AND.EX P0, PT, RZ, UR5, PT, P0 ;  /* 0x00000005ff007c0c */ /* 0x000fda000bf05300 */
[----:B------:R-:W-:Y:S05]  /*0e40*/  @!P0 BRA `(.L_x_7) ;  /* 0x00000000001c8947 */ /* 0x000fea0003800000 */
[----:B------:R-:W0:Y:S02]  /*0e50*/  LDC.64 R2, c[0x0][0x598] ;  /* 0x00016600ff027b82 */ /* 0x000e240000000a00 */
[----:B0-----:R-:W2:Y:S02]  /*0e60*/  LDG.E.64 R2, desc[UR44][R2.64] ;  /* 0x0000002c02027981 */ /* 0x001ea4000c1e1b00 */
[----:B--2---:R-:W-:-:S04]  /*0e70*/  ISETP.NE.U32.AND P0, PT, R2, RZ, PT ;  /* 0x000000ff0200720c */ /* 0x004fc80003f05070 */
[----:B------:R-:W-:-:S13]  /*0e80*/  ISETP.NE.AND.EX P0, PT, R3, RZ, PT, P0 ;  /* 0x000000ff0300720c */ /* 0x000fda0003f05300 */
[----:B------:R-:W-:Y:S05]  /*0e90*/  @!P0 BRA `(.L_x_7) ;  /* 0x0000000000088947 */ /* 0x000fea0003800000 */
[----:B------:R0:W5:Y:S01]  /*0ea0*/  LD.E R2, desc[UR44][R2.64] ;  /* 0x0000002c02027980 */ /* 0x000162000c101900 */
[----:B------:R-:W-:Y:S05]  /*0eb0*/  BRA `(.L_x_8) ;  /* 0x0000000000247947 */ /* 0x000fea0003800000 */
.L_x_7:
[----:B------:R-:W-:Y:S02]  /*0ec0*/  ULDC.64 UR4, c[0x0][0x588] ;  /* 0x0001620000047ab9 */ /* 0x000fe40000000a00 */
[----:B------:R-:W-:-:S04]  /*0ed0*/  ISETP.NE.U32.AND P0, PT, RZ, UR4, PT ;  /* 0x00000004ff007c0c */ /* 0x000fc8000bf05070 */
[----:B------:R-:W-:-:S13]  /*0ee0*/  ISETP.NE.AND.EX P0, PT, RZ, UR5, PT, P0 ;  /* 0x00000005ff007c0c */ /* 0x000fda000bf05300 */
[----:B------:R-:W-:Y:S05]  /*0ef0*/  @!P0 BRA `(.L_x_9) ;  /* 0x00000000000c8947 */ /* 0x000fea0003800000 */
[----:B------:R-:W0:Y:S02]  /*0f00*/  LDC.64 R2, c[0x0][0x588] ;  /* 0x00016200ff027b82 */ /* 0x000e240000000a00 */
[----:B0-----:R1:W5:Y:S01]  /*0f10*/  LDG.E R2, desc[UR44][R2.64] ;  /* 0x0000002c02027981 */ /* 0x001362000c1e1900 */
[----:B------:R-:W-:Y:S05]  /*0f20*/  BRA `(.L_x_8) ;  /* 0x0000000000087947 */ /* 0x000fea0003800000 */
.L_x_9:
[----:B------:R-:W-:Y:S02]  /*0f30*/  ULDC UR4, c[0x0][0x580] ;  /* 0x0001600000047ab9 */ /* 0x000fe40000000800 */
[----:B------:R-:W-:-:S07]  /*0f40*/  IMAD.U32 R2, RZ, RZ, UR4 ;  /* 0x00000004ff027e24 */ /* 0x000fce000f8e00ff */
.L_x_8:
[----:B------:R-:W-:Y:S02]  /*0f50*/  ULDC.64 UR4, c[0x0][0x5a0] ;  /* 0x0001680000047ab9 */ /* 0x000fe40000000a00 */
[----:B------:R-:W-:-:S04]  /*0f60*/  ISETP.NE.U32.AND P0, PT, RZ, UR4, PT ;  /* 0x00000004ff007c0c */ /* 0x000fc8000bf05070 */
[----:B------:R-:W-:-:S13]  /*0f70*/  ISETP.NE.AND.EX P0, PT, RZ, UR5, PT, P0 ;  /* 0x00000005ff007c0c */ /* 0x000fda000bf05300 */
[----:B------:R-:W-:Y:S05]  /*0f80*/  @!P0 BRA `(.L_x_10) ;  /* 0x00000000001c8947 */ /* 0x000fea0003800000 */
[----:B------:R-:W2:Y:S02]  /*0f90*/  LDC.64 R4, c[0x0][0x5a0] ;  /* 0x00016800ff047b82 */ /* 0x000ea40000000a00 */
[----:B--2---:R-:W2:Y:S02]  /*0fa0*/  LDG.E.64 R4, desc[UR44][R4.64] ;  /* 0x0000002c04047981 */ /* 0x004ea4000c1e1b00 */
[----:B--2---:R-:W-:-:S04]  /*0fb0*/  ISETP.NE.U32.AND P0, PT, R4, RZ, PT ;  /* 0x000000ff0400720c */ /* 0x004fc80003f05070 */
[----:B------:R-:W-:-:S13]  /*0fc0*/  ISETP.NE.AND.EX P0, PT, R5, RZ, PT, P0 ;  /* 0x000000ff0500720c */ /* 0x000fda0003f05300 */
[----:B------:R-:W-:Y:S05]  /*0fd0*/  @!P0 BRA `(.L_x_10) ;  /* 0x0000000000088947 */ /* 0x000fea0003800000 */
[----:B------:R2:W5:Y:S01]  /*0fe0*/  LD.E R16, desc[UR44][R4.64] ;  /* 0x0000002c04107980 */ /* 0x000562000c101900 */
[----:B------:R-:W-:Y:S05]  /*0ff0*/  BRA `(.L_x_11) ;  /* 0x0000000000247947 */ /* 0x000fea0003800000 */
.L_x_10:
[----:B------:R-:W-:Y:S02]  /*1000*/  ULDC.64 UR4, c[0x0][0x590] ;  /* 0x0001640000047ab9 */ /* 0x000fe40000000a00 */
[----:B------:R-:W-:-:S04]  /*1010*/  ISETP.NE.U32.AND P0, PT, RZ, UR4, PT ;  /* 0x00000004ff007c0c */ /* 0x000fc8000bf05070 */
[----:B------:R-:W-:-:S13]  /*1020*/  ISETP.NE.AND.EX P0, PT, RZ, UR5, PT, P0 ;  /* 0x00000005ff007c0c */ /* 0x000fda000bf05300 */
[----:B------:R-:W-:Y:S05]  /*1030*/  @!P0 BRA `(.L_x_12) ;  /* 0x00000000000c8947 */ /* 0x000fea0003800000 */
[----:B------:R-:W2:Y:S02]  /*1040*/  LDC.64 R4, c[0x0][0x590] ;  /* 0x00016400ff047b82 */ /* 0x000ea40000000a00 */
[----:B--2---:R3:W5:Y:S01]  /*1050*/  LDG.E R16, desc[UR44][R4.64] ;  /* 0x0000002c04107981 */ /* 0x004762000c1e1900 */
[----:B------:R-:W-:Y:S05]  /*1060*/  BRA `(.L_x_11) ;  /* 0x0000000000087947 */ /* 0x000fea0003800000 */
.L_x_12:
[----:B------:R-:W-:Y:S02]  /*1070*/  ULDC UR4, c[0x0][0x584] ;  /* 0x0001610000047ab9 */ /* 0x000fe40000000800 */
[----:B------:R-:W-:-:S07]  /*1080*/  IMAD.U32 R16, RZ, RZ, UR4 ;  /* 0x00000004ff107e24 */ /* 0x000fce000f8e00ff */
.L_x_11:
[----:B------:R-:W-:-:S13]  /*1090*/  LOP3.LUT P0, RZ, R0, 0xff, RZ, 0xc0, !PT ;  /* 0x000000ff00ff7812 */ /* 0x000fda000780c0ff */
[----:B------:R-:W-:Y:S05]  /*10a0*/  @!P0 EXIT ;  /* 0x000000000000894d */ /* 0x000fea0003800000 */
[----:B------:R-:W-:Y:S01]  /*10b0*/  ULDC UR4, c[0x0][0x28c] ;  /* 0x0000a30000047ab9 */ /* 0x000fe20000000800 */
[----:B------:R-:W-:Y:S01]  /*10c0*/  UMOV UR36, URZ ;  /* 0x0000003f00247c82 */ /* 0x000fe20008000000 */
[----:B------:R-:W-:Y:S01]  /*10d0*/  UIADD3 UR4, UR4, 0x3f, URZ ;  /* 0x0000003f04047890 */ /* 0x000fe2000fffe03f */
[----:B------:R-:W-:-:S03]  /*10e0*/  UMOV UR37, URZ ;  /* 0x0000003f00257c82 */ /* 0x000fc60008000000 */
[----:B------:R-:W-:-:S04]  /*10f0*/  USHF.R.S32.HI UR5, URZ, 0x1f, UR4 ;  /* 0x0000001f3f057899 */ /* 0x000fc80008011404 */
[----:B------:R-:W-:-:S04]  /*1100*/  ULEA.HI UR5, UR5, UR4, URZ, 0x6 ;  /* 0x0000000405057291 */ /* 0x000fc8000f8f303f */
[----:B------:R-:W-:-:S12]  /*1110*/  USHF.R.S32.HI UR43, URZ, 0x6, UR5 ;  /* 0x000000063f2b7899 */ /* 0x000fd80008011405 */
.L_x_540:
[----:B------:R-:W4:Y:S01]  /*1120*/  S2R R0, SR_TID.X ;  /* 0x0000000000007919 */ /* 0x000f220000002100 */
[----:B------:R-:W0:Y:S01]  /*1130*/  S2UR UR6, SR_CgaCtaId ;  /* 0x00000000000679c3 */ /* 0x000e220000008800 */
[----:B------:R-:W-:Y:S02]  /*1140*/  UMOV UR46, 0x400 ;  /* 0x00000400002e7882 */ /* 0x000fe40000000000 */
[----:B0-----:R-:W-:Y:S01]  /*1150*/  ULEA UR46, UR6, UR46, 0x18 ;  /* 0x0000002e062e7291 */ /* 0x001fe2000f8ec03f */
[----:B----4-:R-:W-:-:S04]  /*1160*/  LOP3.LUT R0, R0, 0x80, RZ, 0xc0, !PT ;  /* 0x0000008000007812 */ /* 0x010fc800078ec0ff */
[----:B------:R-:W-:-:S06]  /*1170*/  SHF.R.U32.HI R0, RZ, 0x7, R0 ;  /* 0x00000007ff007819 */ /* 0x000fcc0000011600 */
[----:B------:R-:W0:Y:S02]  /*1180*/  SHFL.IDX PT, R0, R0, RZ, 0x1f ;  /* 0x00001fff00007589 */ /* 0x000e2400000e0000 */
[----:B0-----:R-:W-:-:S13]  /*1190*/  R2UR UR4, R0 ;  /* 0x00000000000472ca */ /* 0x001fda00000e0000 */
[----:B------:R-:W-:-:S04]  /*11a0*/  ULEA.HI UR5, UR4, UR4, URZ, 0x1 ;  /* 0x0000000404057291 */ /* 0x000fc8000f8f083f */
[----:B------:R-:W-:-:S04]  /*11b0*/  ULOP3.LUT UR5, UR5, 0x7fffe, URZ, 0xc0, !UPT ;  /* 0x0007fffe05057892 */ /* 0x000fc8000f8ec03f */
[----:B------:R-:W-:-:S03]  /*11c0*/  UIADD3 UR5, UR4, -UR5, URZ ;  /* 0x8000000504057290 */ /* 0x000fc6000fffe03f */
[----:B------:R-:W-:Y:S01]  /*11d0*/  ULDC UR4, c[0x0][0x28c] ;  /* 0x0000a30000047ab9 */ /* 0x000fe20000000800 */
[----:B------:R-:W-:Y:S01]  /*11e0*/  ULEA UR5, UR5, UR46, 0xd ;  /* 0x0000002e05057291 */ /* 0x000fe2000f8e683f */
[----:B------:R-:W-:-:S03]  /*11f0*/  ISETP.LT.AND P0, PT, RZ, UR4, PT ;  /* 0x00000004ff007c0c */ /* 0x000fc6000bf01270 */
[----:B------:R-:W-:-:S04]  /*1200*/  UIADD3 UR5, UR5, 0x100, URZ ;  /* 0x0000010005057890 */ /* 0x000fc8000fffe03f */
[----:B------:R-:W-:-:S04]  /*1210*/  USHF.R.U32.HI UR5, URZ, 0x4, UR5 ;  /* 0x000000043f057899 */ /* 0x000fc80008011605 */
[----:B------:R-:W-:Y:S02]  /*1220*/  ULOP3.LUT UR47, UR5, 0x3fff, URZ, 0xc0, !UPT ;  /* 0x00003fff052f7892 */ /* 0x000fe4000f8ec03f */
[----:B-123--:R-:W-:Y:S10]  /*1230*/  @P0 BRA `(.L_x_13) ;  /* 0x0000000000400947 */ /* 0x00eff40003800000 */
[----:B------:R-:W-:Y:S01]  /*1240*/  MOV R0, 0x0 ;  /* 0x0000000000007802 */ /* 0x000fe20000000f00 */
[----:B------:R-:W-:Y:S01]  /*1250*/  ULDC.64 UR4, c[0x4][0x68] ;  /* 0x01001a0000047ab9 */ /* 0x000fe20000000a00 */
[----:B------:R-:W-:Y:S01]  /*1260*/  ULDC.64 UR6, c[0x4][0x8] ;  /* 0x0100020000067ab9 */ /* 0x000fe20000000a00 */
[----:B--23--:R-:W-:Y:S01]  /*1270*/  IMAD.U32 R4, RZ, RZ, UR4 ;  /* 0x00000004ff047e24 */ /* 0x00cfe2000f8e00ff */
[----:B------:R0:W2:Y:S01]  /*1280*/  LDC.64 R14, c[0x4][R0] ;  /* 0x01000000000e7b82 */ /* 0x0000a20000000a00 */
[----:B------:R-:W-:Y:S01]  /*1290*/  MOV R5, UR5 ;  /* 0x0000000500057c02 */ /* 0x000fe20008000f00 */
[----:B------:R-:W-:Y:S01]  /*12a0*/  ULDC.64 UR4, c[0x4][0x70] ;  /* 0x01001c0000047ab9 */ /* 0x000fe20000000a00 */
[----:B------:R-:W-:Y:S01]  /*12b0*/  IMAD.U32 R10, RZ, RZ, UR6 ;  /* 0x00000006ff0a7e24 */ /* 0x000fe2000f8e00ff */
[----:B------:R-:W-:Y:S01]  /*12c0*/  MOV R11, UR7 ;  /* 0x00000007000b7c02 */ /* 0x000fe20008000f00 */
[----:B------:R-:W-:Y:S02]  /*12d0*/  IMAD.U32 R6, RZ, RZ, UR4 ;  /* 0x00000004ff067e24 */ /* 0x000fe4000f8e00ff */
[----:B------:R-:W-:-:S02]  /*12e0*/  IMAD.U32 R7, RZ, RZ, UR5 ;  /* 0x00000005ff077e24 */ /* 0x000fc4000f8e00ff */
[----:B------:R-:W-:Y:S02]  /*12f0*/  IMAD.MOV.U32 R8, RZ, RZ, 0x1e1 ;  /* 0x000001e1ff087424 */ /* 0x000fe400078e00ff */
[----:B------:R-:W-:Y:S02]  /*1300*/  IMAD.MOV.U32 R12, RZ, RZ, 0x1 ;  /* 0x00000001ff0c7424 */ /* 0x000fe400078e00ff */
[----:B0-----:R-:W-:-:S07]  /*1310*/  IMAD.MOV.U32 R13, RZ, RZ, RZ ;  /* 0x000000ffff0d7224 */ /* 0x001fce00078e00ff */
[----:B------:R-:W-:-:S07]  /*1320*/  LEPC R20, `(.L_x_13) ;  /* 0x000000001014794e */ /* 0x000fce0000000000 */
[----:B-12--5:R-:W-:Y:S05]  /*1330*/  CALL.ABS.NOINC R14 ;  /* 0x000000000e007343 */ /* 0x026fea0003c00000 */
.L_x_13:
[----:B------:R-:W-:-:S06]  /*1340*/  ULOP3.LUT UR4, UR38, 0x1, URZ, 0xfc, !UPT ;  /* 0x0000000126047892 */ /* 0x000fcc000f8efc3f */
[----:B------:R-:W-:-:S04]  /*1350*/  MOV R0, UR4 ;  /* 0x0000000400007c02 */ /* 0x000fc80008000f00 */
[----:B------:R-:W-:-:S13]  /*1360*/  ISETP.NE.AND P0, PT, R0, 0x3, PT ;  /* 0x000000030000780c */ /* 0x000fda0003f05270 */
[----:B------:R-:W-:Y:S05]  /*1370*/  @!P0 BRA `(.L_x_14) ;  /* 0x0000000000048947 */ /* 0x000fea0003800000 */
[----:B------:R-:W-:Y:S01]  /*1380*/  BPT.TRAP 0x1 ;  /* 0x000000040000795c */ /* 0x000fe20000300000 */
.L_x_14:
[----:B-1----:R-:W-:Y:S02]  /*1390*/  IMAD.U32 R3, RZ, RZ, UR37 ;  /* 0x00000025ff037e24 */ /* 0x002fe4000f8e00ff */
[----:B------:R-:W-:-:S03]  /*13a0*/  IMAD.U32 R0, RZ, RZ, UR36 ;  /* 0x00000024ff007e24 */ /* 0x000fc6000f8e00ff */
[----:B------:R-:W-:Y:S02]  /*13b0*/  LEA R3, R3, UR46, 0x3 ;  /* 0x0000002e03037c11 */ /* 0x000fe4000f8e18ff */
[----:B------:R-:W-:-:S04]  /*13c0*/  SHF.L.U32 R0, R0, 0x1f, RZ ;  /* 0x0000001f00007819 */ /* 0x000fc800000006ff */
[----:B------:R0:W1:Y:S01]  /*13d0*/  SYNCS.PHASECHK.TRANS64.TRYWAIT P1, [R3+URZ], R0 ;  /* 0x00000000030075a7 */ /* 0x000062000802017f */
[----:B------:R-:W-:Y:S05]  /*13e0*/  @!P0 BRA `(.L_x_15) ;  /* 0x0000000000048947 */ /* 0x000fea0003800000 */
[----:B------:R-:W-:Y:S01]  /*13f0*/  BPT.TRAP 0x1 ;  /* 0x000000040000795c */ /* 0x000fe20000300000 */
.L_x_15:
[----:B-1----:R-:W-:Y:S05]  /*1400*/  @P1 BRA `(.L_x_16) ;  /* 0x0000000000081947 */ /* 0x002fea0003800000 */
[----:B------:R-:W1:Y:S02]  /*1410*/  SYNCS.PHASECHK.TRANS64.TRYWAIT P1, [R3+URZ], R0 ;  /* 0x00000000030075a7 */ /* 0x000e64000802017f */
[----:B-1----:R-:W-:Y:S05]  /*1420*/  @!P1 BRA `(.L_x_17) ;  /* 0x0000021800c09947 */ /* 0x002fea0003800000 */
.L_x_16:
[----:B------:R-:W-:-:S04]  /*1430*/  UISETP.LT.AND UP0, UPT, UR43, 0x1, UPT ;  /* 0x000000012b00788c */ /* 0x000fc8000bf01270 */
[----:B------:R-:W-:-:S04]  /*1440*/  USEL UR4, UR43, 0x1, UP0 ;  /* 0x000000012b047887 */ /* 0x000fc80008000000 */
[----:B------:R-:W-:-:S06]  /*1450*/  UIADD3 UR4, UR43, -UR4, URZ ;  /* 0x800000042b047290 */ /* 0x000fcc000fffe03f */
[----:B01----:R-:W-:Y:S01]  /*1460*/  IMAD.U32 R0, RZ, RZ, UR4 ;  /* 0x00000004ff007e24 */ /* 0x003fe2000f8e00ff */
[----:B------:R-:W-:Y:S05]  /*1470*/  WARPSYNC.ALL ;  /* 0x0000000000007948 */ /* 0x000fea0003800000 */
[----:B------:R-:W-:Y:S01]  /*1480*/  ISETP.GE.AND P1, PT, R0, 0x1, PT ;  /* 0x000000010000780c */ /* 0x000fe20003f26270 */
[----:B------:R-:W-:Y:S01]  /*1490*/  UIADD3 UR46, UR46, 0x50100, URZ ;  /* 0x000501002e2e7890 */ /* 0x000fe2000fffe03f */
[----:B------:R-:W-:Y:S01]  /*14a0*/  WARPGROUP.ARRIVE ;  /* 0x00000000000079c5 */ /* 0x000fe20000000000 */
[----:B------:R-:W-:Y:S01]  /*14b0*/  ULOP3.LUT UR4, UR47, 0x10000, URZ, 0xfc, !UPT ;  /* 0x000100002f047892 */ /* 0x000fe2000f8efc3f */
[----:B------:R-:W-:Y:S01]  /*14c0*/  STL [R1+0x2c8], R17 ;  /* 0x0002c81101007387 */ /* 0x000fe20000100800 */
[----:B------:R-:W-:-:S02]  /*14d0*/  USHF.R.U32.HI UR46, URZ, 0x4, UR46 ;  /* 0x000000043f2e7899 */ /* 0x000fc4000801162e */
[----:B------:R-:W-:Y:S01]  /*14e0*/  ULEA UR8, UR37, UR4, 0xc ;  /* 0x0000000425087291 */ /* 0x000fe2000f8e603f */
[----:B-----5:R-:W-:Y:S01]  /*14f0*/  STL [R1+0x2c4], R16 ;  /* 0x0002c41001007387 */ /* 0x020fe20000100800 */
[----:B------:R-:W-:Y:S01]  /*1500*/  ULOP3.LUT UR5, UR46, 0x3fff, URZ, 0xc0, !UPT ;  /* 0x00003fff2e057892 */ /* 0x000fe2000f8ec03f */
[----:B------:R-:W-:Y:S01]  /*1510*/  UMOV UR9, 0x40000040 ;  /* 0x4000004000097882 */ /* 0x000fe20000000000 */
[----:B------:R-:W-:Y:S02]  /*1520*/  UMOV UR11, 0x40000040 ;  /* 0x40000040000b7882 */ /* 0x000fe40000000000 */
[----:B------:R-:W-:Y:S01]  /*1530*/  ULOP3.LUT UR5, UR5, 0x10000, URZ, 0xfc, !UPT ;  /* 0x0001000005057892 */ /* 0x000fe2000f8efc3f */
[----:B------:R0:W-:Y:S01]  /*1540*/  STL [R1+0x2c0], R2 ;  /* 0x0002c00201007387 */ /* 0x0001e20000100800 */
[----:B------:R-:W-:Y:S02]  /*1550*/  UIADD3 UR12, UR8, 0x400, URZ ;  /* 0x00000400080c7890 */ /* 0x000fe4000fffe03f */
[----:B------:R-:W-:Y:S01]  /*1560*/  ULEA UR6, UR37, UR5, 0xc ;  /* 0x0000000525067291 */ /* 0x000fe2000f8e603f */
[----:B------:R1:W-:Y:S01]  /*1570*/  STL [R1+0x2bc], R0 ;  /* 0x0002bc0001007387 */ /* 0x0003e20000100800 */
[----:B------:R-:W-:Y:S01]  /*1580*/  UMOV UR15, UR11 ;  /* 0x0000000b000f7c82 */ /* 0x000fe20008000000 */
[----:B------:R-:W-:-:S04]  /*1590*/  UMOV UR13, 0x40000040 ;  /* 0x40000040000d7882 */ /* 0x000fc80000000000 */
[----:B------:R-:W-:Y:S02]  /*15a0*/  UMOV UR10, UR6 ;  /* 0x00000006000a7c82 */ /* 0x000fe40008000000 */
[----:B------:R-:W-:Y:S01]  /*15b0*/  HGMMA.64x256x8.F32.TF32 R24, gdesc[UR8], RZ, !UPT, gsb0 ;  /* 0x07e00000081879f0 */ /* 0x000fe2000c0028ff */
[----:B------:R-:W-:Y:S02]  /*15c0*/  UMOV UR14, UR10 ;  /* 0x0000000a000e7c82 */ /* 0x000fe40008000000 */
[----:B------:R-:W-:Y:S02]  /*15d0*/  WARPGROUP.DEPBAR.LE gsb0, 0x0 ;  /* 0x00008000000079c5 */ /* 0x000fe40000010000 */
[----:B------:R-:W-:Y:S01]  /*15e0*/  STL.64 [R1], R24 ;  /* 0x0000001801007387 */ /* 0x000fe20000100a00 */
[----:B------:R-:W-:Y:S01]  /*15f0*/  MOV R235, R46 ;  /* 0x0000002e00eb7202 */ /* 0x000fe20000000f00 */
[----:B------:R-:W-:Y:S01]  /*1600*/  IMAD.MOV.U32 R234, RZ, RZ, R47 ;  /* 0x000000ffffea7224 */ /* 0x000fe200078e002f */
[----:B------:R-:W-:Y:S01]  /*1610*/  MOV R231, R50 ;  /* 0x0000003200e77202 */ /* 0x000fe20000000f00 */
[----:B------:R-:W-:Y:S01]  /*1620*/  STL.64 [R1+0x8], R26 ;  /* 0x0000081a01007387 */ /* 0x000fe20000100a00 */
[----:B------:R-:W-:Y:S01]  /*1630*/  IMAD.MOV.U32 R233, RZ, RZ, R48 ;  /* 0x000000ffffe97224 */ /* 0x000fe200078e0030 */
[----:B------:R-:W-:Y:S01]  /*1640*/  MOV R227, R54 ;  /* 0x0000003600e37202 */ /* 0x000fe20000000f00 */
[----:B------:R-:W-:Y:S01]  /*1650*/  IMAD.MOV.U32 R232, RZ, RZ, R49 ;  /* 0x000000ffffe87224 */ /* 0x000fe200078e0031 */
        /* <DEDUP_REMOVED lines=62> */
[----:B0-----:R-:W-:Y:S01]  /*1a40*/  MOV R2, R150 ;  /* 0x0000009600027202 */ /* 0x001fe20000000f00 */
[----:B------:R-:W-:Y:S01]  /*1a50*/  IMAD.MOV.U32 R176, RZ, RZ, R92 ;  /* 0x000000ffffb07224 */ /* 0x000fe200078e005c */
[----:B------:R0:W-:Y:S01]  /*1a60*/  STL.64 [R1+0x50], R44 ;  /* 0x0000502c01007387 */ /* 0x0001e20000100a00 */
[----:B------:R-:W-:-:S02]  /*1a70*/  IMAD.MOV.U32 R177, RZ, RZ, R93 ;  /* 0x000000ffffb17224 */ /* 0x000fc400078e005d */
[----:B------:R-:W-:Y:S01]  /*1a80*/  IMAD.MOV.U32 R179, RZ, RZ, R95 ;  /* 0x000000ffffb37224 */ /* 0x000fe200078e005f */
[----:B------:R-:W-:Y:S01]  /*1a90*/  STL [R1+0xaf0], R162 ;  /* 0x000af0a201007387 */ /* 0x000fe20000100800 */
[----:B------:R-:W-:Y:S02]  /*1aa0*/  IMAD.MOV.U32 R180, RZ, RZ, R96 ;  /* 0x000000ffffb47224 */ /* 0x000fe400078e0060 */
[----:B------:R-:W-:Y:S02]  /*1ab0*/  IMAD.MOV.U32 R181, RZ, RZ, R97 ;  /* 0x000000ffffb57224 */ /* 0x000fe400078e0061 */
[----:B------:R-:W-:Y:S02]  /*1ac0*/  IMAD.MOV.U32 R183, RZ, RZ, R99 ;  /* 0x000000ffffb77224 */ /* 0x000fe400078e0063 */
[----:B------:R-:W-:Y:S02]  /*1ad0*/  IMAD.MOV.U32 R184, RZ, RZ, R100 ;  /* 0x000000ffffb87224 */ /* 0x000fe400078e0064 */
[----:B------:R-:W-:-:S02]  /*1ae0*/  IMAD.MOV.U32 R185, RZ, RZ, R101 ;  /* 0x000000ffffb97224 */ /* 0x000fc400078e0065 */
[----:B------:R-:W-:Y:S02]  /*1af0*/  IMAD.MOV.U32 R187, RZ, RZ, R103 ;  /* 0x000000ffffbb7224 */ /* 0x000fe400078e0067 */
        /* <DEDUP_REMOVED lines=32> */
[----:B--23--:R-:W-:Y:S02]  /*1d00*/  IMAD.MOV.U32 R5, RZ, RZ, R147 ;  /* 0x000000ffff057224 */ /* 0x00cfe400078e0093 */
[----:B------:R-:W-:Y:S02]  /*1d10*/  IMAD.MOV.U32 R4, RZ, RZ, R148 ;  /* 0x000000ffff047224 */ /* 0x000fe400078e0094 */
[----:B------:R-:W-:-:S02]  /*1d20*/  IMAD.MOV.U32 R3, RZ, RZ, R149 ;  /* 0x000000ffff037224 */ /* 0x000fc400078e0095 */
[----:B-1----:R-:W-:Y:S02]  /*1d30*/  IMAD.MOV.U32 R0, RZ, RZ, R151 ;  /* 0x000000ffff007224 */ /* 0x002fe400078e0097 */
[----:B0-----:R-:W-:-:S06]  /*1d40*/  WARPGROUP.ARRIVE ;  /* 0x00000000000079c5 */ /* 0x001fcc0000000000 */
[----:B------:R-:W-:Y:S03]  /*1d50*/  HGMMA.64x256x8.F32.TF32 R24, gdesc[UR12], RZ, !UPT, gsb0 ;  /* 0x07e000000c1879f0 */ /* 0x000fe6000c0028ff */
[----:B------:R-:W-:Y:S02]  /*1d60*/  WARPGROUP.DEPBAR.LE gsb0, 0x0 ;  /* 0x00008000000079c5 */ /* 0x000fe40000010000 */
[----:B------:R-:W-:Y:S04]  /*1d70*/  STL.64 [R1+0xae8], R150 ;  /* 0x000ae89601007387 */ /* 0x000fe80000100a00 */
        /* <DEDUP_REMOVED lines=20> */
[----:B------:R0:W-:Y:S04]  /*1ec0*/  STL.64 [R1+0xa40], R108 ;  /* 0x000a406c01007387 */ /* 0x0001e80000100a00 */
[----:B0-----:R-:W2:Y:S04]  /*1ed0*/  LDL.LU R108, [R1] ;  /* 0x00000000016c7983 */ /* 0x001ea80000300800 */
[----:B------:R-:W2:Y:S04]  /*1ee0*/  LDL.LU R109, [R1+0x4] ;  /* 0x00000400016d7983 */ /* 0x000ea80000300800 */
        /* <DEDUP_REMOVED lines=19> */
[----:B------:R-:W2:Y:S01]  /*2020*/  LDL.LU R129, [R1+0x54] ;  /* 0x0000540001817983 */ /* 0x000ea20000300800 */
        /* <DEDUP_REMOVED lines=19> */
[----:B------:R-:W-:Y:S01]  /*2160*/  UIADD3 UR12, UR8, 0x2, URZ ;  /* 0x00000002080c7890 */ /* 0x000fe2000fffe03f */
[----:B------:R-:W-:Y:S01]  /*2170*/  IMAD.MOV.U32 R143, RZ, RZ, R222 ;  /* 0x000000ffff8f7224 */ /* 0x000fe200078e00de */
[----:B------:R-:W-:Y:S01]  /*2180*/  UIADD3 UR14, UR6, 0x2, URZ ;  /* 0x00000002060e7890 */ /* 0x000fe2000fffe03f */
[----:B------:R-:W-:Y:S01]  /*2190*/  IMAD.MOV.U32 R145, RZ, RZ, R220 ;  /* 0x000000ffff917224 */ /* 0x000fe200078e00dc */
[----:B------:R-:W-:Y:S01]  /*21a0*/  MOV R220, R16 ;  /* 0x0000001000dc7202 */ /* 0x000fe20000000f00 */
[----:B------:R-:W-:Y:S01]  /*21b0*/  IMAD.MOV.U32 R146, RZ, RZ, R219 ;  /* 0x000000ffff927224 */ /* 0x000fe200078e00db */
[----:B------:R-:W-:Y:S01]  /*21c0*/  UMOV UR13, 0x40000040 ;  /* 0x40000040000d7882 */ /* 0x000fe20000000000 */
[----:B------:R-:W-:Y:S01]  /*21d0*/  IMAD.MOV.U32 R147, RZ, RZ, R218 ;  /* 0x000000ffff937224 */ /* 0x000fe200078e00da */
[----:B------:R-:W-:Y:S01]  /*21e0*/  UMOV UR15, 0x40000040 ;  /* 0x40000040000f7882 */ /* 0x000fe20000000000 */
[----:B------:R-:W-:Y:S01]  /*21f0*/  IMAD.MOV.U32 R149, RZ, RZ, R216 ;  /* 0x000000ffff957224 */ /* 0x000fe200078e00d8 */
[----:B------:R-:W-:Y:S01]  /*2200*/  MOV R216, R20 ;  /* 0x0000001400d87202 */ /* 0x000fe20000000f00 */
        /* <DEDUP_REMOVED lines=19> */
[----:B------:R-:W-:-:S06]  /*2340*/  IMAD.MOV.U32 R235, RZ, RZ, R0 ;  /* 0x000000ffffeb7224 */ /* 0x000fcc00078e0000 */
[----:B--2---:R-:W-:-:S06]  /*2350*/  WARPGROUP.ARRIVE ;  /* 0x00000000000079c5 */ /* 0x004fcc0000000000 */
[----:B------:R-:W-:Y:S03]  /*2360*/  HGMMA.64x256x8.F32.TF32 R108, gdesc[UR12], R108, gsb0 ;  /* 0x07e000000c6c79f0 */ /* 0x000fe6000800286c */
[----:B------:R-:W-:Y:S02]  /*2370*/  WARPGROUP.DEPBAR.LE gsb0, 0x0 ;  /* 0x00008000000079c5 */ /* 0x000fe40000010000 */
[----:B------:R-:W-:Y:S04]  /*2380*/  STL.64 [R1], R108 ;  /* 0x0000006c01007387 */ /* 0x000fe80000100a00 */
        /* <DEDUP_REMOVED lines=63> */
[----:B0-----:R-:W2:Y:S04]  /*2780*/  LDL.LU R162, [R1+0xaf0] ;  /* 0x000af00001a27983 */ /* 0x001ea80000300800 */
[----:B------:R-:W3:Y:S04]  /*2790*/  LDL.LU.64 R150, [R1+0xae8] ;  /* 0x000ae80001967983 */ /* 0x000ee80000300a00 */
        /* <DEDUP_REMOVED lines=20> */
[----:B------:R-:W3:Y:S01]  /*28e0*/  LDL.LU.64 R108, [R1+0xa40] ;  /* 0x000a4000016c7983 */ /* 0x000ee20000300a00 */
[----:B------:R-:W-:Y:S01]  /*28f0*/  UIADD3 UR12, UR8, 0x402, URZ ;  /* 0x00000402080c7890 */ /* 0x000fe2000fffe03f */
[----:B------:R-:W-:Y:S01]  /*2900*/  UMOV UR13, 0x40000040 ;  /* 0x40000040000d7882 */ /* 0x000fe20000000000 */
[----:B---3--:R-:W-:-:S07]  /*2910*/  WARPGROUP.ARRIVE ;  /* 0x00000000000079c5 */ /* 0x008fce0000000000 */
[----:B------:R-:W-:Y:S03]  /*2920*/  HGMMA.64x256x8.F32.TF32 R24, gdesc[UR12], R24, gsb0 ;  /* 0x07e000000c1879f0 */ /* 0x000fe60008002818 */
        /* <DEDUP_REMOVED lines=65> */
[----:B0-----:R-:W3:Y:S04]  /*2d40*/  LDL.LU.64 R24, [R1] ;  /* 0x0000000001187983 */ /* 0x001ee80000300a00 */
        /* <DEDUP_REMOVED lines=63> */
[----:B------:R-:W-:-:S02]  /*3140*/  UIADD3 UR12, UR8, 0x4, URZ ;  /* 0x00000004080c7890 */ /* 0x000fc4000fffe03f */
[----:B------:R-:W-:Y:S01]  /*3150*/  UIADD3 UR14, UR6, 0x4, URZ ;  /* 0x00000004060e7890 */ /* 0x000fe2000fffe03f */
[----:B------:R-:W-:Y:S01]  /*3160*/  UMOV UR13, 0x40000040 ;  /* 0x40000040000d7882 */ /* 0x000fe20000000000 */
[----:B------:R-:W-:Y:S01]  /*3170*/  UMOV UR15, 0x40000040 ;  /* 0x40000040000f7882 */ /* 0x000fe20000000000 */
[----:B---3--:R-:W-:-:S06]  /*3180*/  WARPGROUP.ARRIVE ;  /* 0x00000000000079c5 */ /* 0x008fcc0000000000 */
[----:B------:R-:W-:Y:S03]  /*3190*/  HGMMA.64x256x8.F32.TF32 R24, gdesc[UR12], R24, gsb0 ;  /* 0x07e000000c1879f0 */ /* 0x000fe60008002818 */
        /* <DEDUP_REMOVED lines=41> */
[----:B------:R0:W-:Y:S01]  /*3430*/  STL.64 [R1+0x50], R44 ;  /* 0x0000502c01007387 */ /* 0x0001e20000100a00 */
[----:B------:R-:W-:Y:S01]  /*3440*/  IMAD.MOV.U32 R208, RZ, RZ, R124 ;  /* 0x000000ffffd07224 */ /* 0x000fe200078e007c */
[----:B------:R-:W-:Y:S01]  /*3450*/  MOV R190, R106 ;  /* 0x0000006a00be7202 */ /* 0x000fe20000000f00 */
[----:B------:R-:W-:Y:S01]  /*3460*/  IMAD.MOV.U32 R209, RZ, RZ, R125 ;  /* 0x000000ffffd17224 */ /* 0x000fe200078e007d */
[----:B------:R-:W3:Y:S01]  /*3470*/  LDL.LU.64 R150, [R1+0xa38] ;  /* 0x000a380001967983 */ /* 0x000ee20000300a00 */
        /* <DEDUP_REMOVED lines=60> */
[----:B------:R-:W-:-:S02]  /*3840*/  IMAD.MOV.U32 R167, RZ, RZ, R83 ;  /* 0x000000ffffa77224 */ /* 0x000fc400078e0053 */
[----:B------:R-:W-:Y:S01]  /*3850*/  IMAD.MOV.U32 R164, RZ, RZ, R80 ;  /* 0x000000ffffa47224 */ /* 0x000fe200078e0050 */
[----:B------:R-:W3:Y:S01]  /*3860*/  LDL.LU.64 R118, [R1+0x9b8] ;  /* 0x0009b80001767983 */ /* 0x000ee20000300a00 */
[----:B------:R-:W-:Y:S02]  /*3870*/  IMAD.MOV.U32 R165, RZ, RZ, R81 ;  /* 0x000000ffffa57224 */ /* 0x000fe400078e0051 */
[----:B------:R-:W-:Y:S01]  /*3880*/  IMAD.MOV.U32 R163, RZ, RZ, R79 ;  /* 0x000000ffffa37224 */ /* 0x000fe200078e004f */
[----:B------:R-:W3:Y:S01]  /*3890*/  LDL.LU.64 R116, [R1+0x9b0] ;  /* 0x0009b00001747983 */ /* 0x000ee20000300a00 */
[----:B------:R-:W-:Y:S02]  /*38a0*/  IMAD.MOV.U32 R160, RZ, RZ, R76 ;  /* 0x000000ffffa07224 */ /* 0x000fe400078e004c */
        /* <DEDUP_REMOVED lines=58> */
[----:B0-----:R-:W3:Y:S04]  /*3c50*/  LDL.LU.64 R44, [R1+0x890] ;  /* 0x00089000012c7983 */ /* 0x001ee80000300a00 */
        /* <DEDUP_REMOVED lines=11> */
[----:B------:R-:W-:-:S02]  /*3d10*/  UMOV UR13, 0x40000040 ;  /* 0x40000040000d7882 */ /* 0x000fc40000000000 */
[----:B--2---:R-:W-:Y:S01]  /*3d20*/  STL [R1+0x838], R162 ;  /* 0x000838a201007387 */ /* 0x004fe20000100800 */
[----:B---3--:R-:W-:-:S06]  /*3d30*/  WARPGROUP.ARRIVE ;  /* 0x00000000000079c5 */ /* 0x008fcc0000000000 */
        /* <DEDUP_REMOVED lines=64> */
[----:B------:R-:W-:-:S02]  /*4140*/  IMAD.MOV.U32 R142, RZ, RZ, R223 ;  /* 0x000000ffff8e7224 */ /* 0x000fc400078e00df */
[----:B------:R-:W-:Y:S02]  /*4150*/  IMAD.MOV.U32 R143, RZ, RZ, R222 ;  /* 0x000000ffff8f7224 */ /* 0x000fe400078e00de */
[----:B------:R-:W-:Y:S01]  /*4160*/  IMAD.MOV.U32 R145, RZ, RZ, R220 ;  /* 0x000000ffff917224 */ /* 0x000fe200078e00dc */
[----:B------:R-:W-:Y:S01]  /*4170*/  MOV R220, R16 ;  /* 0x0000001000dc7202 */ /* 0x000fe20000000f00 */
[----:B------:R-:W-:Y:S02]  /*4180*/  IMAD.MOV.U32 R146, RZ, RZ, R219 ;  /* 0x000000ffff927224 */ /* 0x000fe400078e00db */
[----:B------:R-:W-:Y:S02]  /*4190*/  IMAD.MOV.U32 R147, RZ, RZ, R218 ;  /* 0x000000ffff937224 */ /* 0x000fe400078e00da */
        /* <DEDUP_REMOVED lines=21> */
[----:B------:R-:W-:Y:S01]  /*42f0*/  IMAD.MOV.U32 R235, RZ, RZ, R0 ;  /* 0x000000ffffeb7224 */ /* 0x000fe200078e0000 */
[----:B------:R-:W-:Y:S02]  /*4300*/  UIADD3 UR12, UR8, 0x6, URZ ;  /* 0x00000006080c7890 */ /* 0x000fe4000fffe03f */
[----:B------:R-:W-:Y:S01]  /*4310*/  UIADD3 UR14, UR6, 0x6, URZ ;  /* 0x00000006060e7890 */ /* 0x000fe2000fffe03f */
[----:B------:R-:W-:Y:S01]  /*4320*/  UMOV UR13, 0x40000040 ;  /* 0x40000040000d7882 */ /* 0x000fe20000000000 */
[----:B------:R-:W-:Y:S01]  /*4330*/  UMOV UR15, 0x40000040 ;  /* 0x40000040000f7882 */ /* 0x000fe20000000000 */
        /* <DEDUP_REMOVED lines=236> */
[----:B------:R-:W-:Y:S01]  /*5200*/  STL.64 [R1+0x30], R36 ;  /* 0x0000302401007387 */ /* 0x000fe20000100a00 */
[----:B------:R-:W-:-:S03]  /*5210*/  MOV R2, R150 ;  /* 0x0000009600027202 */ /* 0x000fc60000000f00 */
[----:B------:R-:W-:Y:S01]  /*5220*/  STL.64 [R1+0x38], R38 ;  /* 0x0000382601007387 */ /* 0x000fe20000100a00 */
[----:B------:R-:W-:-:S03]  /*5230*/  IMAD.MOV.U32 R0, RZ, RZ, R151 ;  /* 0x000000ffff007224 */ /* 0x000fc600078e0097 */
[----:B------:R-:W-:Y:S01]  /*5240*/  STL.64 [R1+0x40], R40 ;  /* 0x0000402801007387 */ /* 0x000fe20000100a00 */
[----:B------:R-:W-:-:S03]  /*5250*/  IMAD.MOV.U32 R4, RZ, RZ, R148 ;  /* 0x000000ffff047224 */ /* 0x000fc600078e0094 */
[----:B------:R-:W-:Y:S01]  /*5260*/  STL.64 [R1+0x48], R42 ;  /* 0x0000482a01007387 */ /* 0x000fe20000100a00 */
[----:B------:R-:W-:Y:S01]  /*5270*/  IMAD.MOV.U32 R3, RZ, RZ, R149 ;  /* 0x000000ffff037224 */ /* 0x000fe200078e0095 */
[----:B------:R-:W-:Y:S02]  /*5280*/  MOV R6, R146 ;  /* 0x0000009200067202 */ /* 0x000fe40000000f00 */
[----:B------:R0:W-:Y:S01]  /*5290*/  STL.64 [R1+0x50], R44 ;  /* 0x0000502c01007387 */ /* 0x0001e20000100a00 */
[----:B------:R-:W-:-:S03]  /*52a0*/  IMAD.MOV.U32 R5, RZ, RZ, R147 ;  /* 0x000000ffff057224 */ /* 0x000fc600078e0093 */
[----:B------:R-:W3:Y:S01]  /*52b0*/  LDL.LU.64 R150, [R1+0x780] ;  /* 0x0007800001967983 */ /* 0x000ee20000300a00 */
[----:B------:R-:W-:Y:S01]  /*52c0*/  IMAD.MOV.U32 R8, RZ, RZ, R144 ;  /* 0x000000ffff087224 */ /* 0x000fe200078e0090 */
[----:B------:R-:W-:Y:S01]  /*52d0*/  MOV R10, R142 ;  /* 0x0000008e000a7202 */ /* 0x000fe20000000f00 */
[----:B------:R-:W-:Y:S01]  /*52e0*/  IMAD.MOV.U32 R7, RZ, RZ, R145 ;  /* 0x000000ffff077224 */ /* 0x000fe200078e0091 */
[----:B------:R-:W3:Y:S01]  /*52f0*/  LDL.LU.64 R148, [R1+0x778] ;  /* 0x0007780001947983 */ /* 0x000ee20000300a00 */
        /* <DEDUP_REMOVED lines=744> */
[----:B------:R-:W-:Y:S02]  /*8180*/  IMAD.MOV.U32 R130, RZ, RZ, R17 ;  /* 0x000000ffff827224 */ /* 0x000fe400078e0011 */
[----:B------:R-:W-:Y:S01]  /*8190*/  IMAD.MOV.U32 R131, RZ, RZ, R16 ;  /* 0x000000ffff837224 */ /* 0x000fe200078e0010 */
[----:B------:R-:W-:Y:S01]  /*81a0*/  UIADD3 UR12, UR8, 0x806, URZ ;  /* 0x00000806080c7890 */ /* 0x000fe2000fffe03f */
[----:B------:R-:W-:Y:S01]  /*81b0*/  IMAD.MOV.U32 R133, RZ, RZ, R0 ;  /* 0x000000ffff857224 */ /* 0x000fe200078e0000 */
[----:B------:R-:W-:Y:S01]  /*81c0*/  UIADD3 UR14, UR6, 0x806, URZ ;  /* 0x00000806060e7890 */ /* 0x000fe2000fffe03f */
[----:B------:R-:W-:Y:S01]  /*81d0*/  IMAD.MOV.U32 R217, RZ, RZ, R23 ;  /* 0x000000ffffd97224 */ /* 0x000fe200078e0017 */
[----:B------:R-:W-:Y:S01]  /*81e0*/  UMOV UR13, 0x40000040 ;  /* 0x40000040000d7882 */ /* 0x000fe20000000000 */
[----:B------:R-:W-:Y:S01]  /*81f0*/  IMAD.MOV.U32 R218, RZ, RZ, R22 ;  /* 0x000000ffffda7224 */ /* 0x000fe200078e0016 */
[----:B------:R-:W-:Y:S01]  /*8200*/  UMOV UR15, 0x40000040 ;  /* 0x40000040000f7882 */ /* 0x000fe20000000000 */
[----:B------:R-:W-:Y:S01]  /*8210*/  IMAD.MOV.U32 R219, RZ, RZ, R21 ;  /* 0x000000ffffdb7224 */ /* 0x000fe200078e0015 */
[----:B------:R0:W5:Y:S01]  /*8220*/  LDL.LU R17, [R1+0x2c8] ;  /* 0x0002c80001117983 */ /* 0x0001620000300800 */
[----:B------:R-:W-:-:S02]  /*8230*/  IMAD.MOV.U32 R221, RZ, RZ, R19 ;  /* 0x000000ffffdd7224 */ /* 0x000fc400078e0013 */
[----:B------:R-:W-:Y:S01]  /*8240*/  IMAD.MOV.U32 R222, RZ, RZ, R18 ;  /* 0x000000ffffde7224 */ /* 0x000fe200078e0012 */
[----:B------:R0:W5:Y:S01]  /*8250*/  LDL.LU R16, [R1+0x2c4] ;  /* 0x0002c40001107983 */ /* 0x0001620000300800 */
[----:B------:R-:W-:Y:S02]  /*8260*/  IMAD.MOV.U32 R223, RZ, RZ, R15 ;  /* 0x000000ffffdf7224 */ /* 0x000fe400078e000f */
[----:B------:R-:W-:Y:S01]  /*8270*/  IMAD.MOV.U32 R225, RZ, RZ, R13 ;  /* 0x000000ffffe17224 */ /* 0x000fe200078e000d */
[----:B------:R0:W5:Y:S01]  /*8280*/  LDL.LU R2, [R1+0x2c0] ;  /* 0x0002c00001027983 */ /* 0x0001620000300800 */
[----:B------:R-:W-:Y:S02]  /*8290*/  IMAD.MOV.U32 R226, RZ, RZ, R12 ;  /* 0x000000ffffe27224 */ /* 0x000fe400078e000c */
[----:B------:R-:W-:Y:S01]  /*82a0*/  IMAD.MOV.U32 R227, RZ, RZ, R11 ;  /* 0x000000ffffe37224 */ /* 0x000fe200078e000b */
[----:B------:R0:W5:Y:S01]  /*82b0*/  LDL.LU R0, [R1+0x2bc] ;  /* 0x0002bc0001007983 */ /* 0x0001620000300800 */
[----:B------:R-:W-:-:S02]  /*82c0*/  IMAD.MOV.U32 R229, RZ, RZ, R9 ;  /* 0x000000ffffe57224 */ /* 0x000fc400078e0009 */
[----:B------:R-:W-:Y:S02]  /*82d0*/  IMAD.MOV.U32 R230, RZ, RZ, R8 ;  /* 0x000000ffffe67224 */ /* 0x000fe400078e0008 */
[----:B------:R-:W-:Y:S02]  /*82e0*/  IMAD.MOV.U32 R231, RZ, RZ, R7 ;  /* 0x000000ffffe77224 */ /* 0x000fe400078e0007 */
[----:B------:R-:W-:Y:S02]  /*82f0*/  IMAD.MOV.U32 R233, RZ, RZ, R5 ;  /* 0x000000ffffe97224 */ /* 0x000fe400078e0005 */
[----:B------:R-:W-:Y:S02]  /*8300*/  IMAD.MOV.U32 R234, RZ, RZ, R4 ;  /* 0x000000ffffea7224 */ /* 0x000fe400078e0004 */
        /* <DEDUP_REMOVED lines=68> */
[----:B-1----:R0:W5:Y:S04]  /*8750*/  LDL.LU R162, [R1+0x2b8] ;  /* 0x0002b80001a27983 */ /* 0x0021680000300800 */
[----:B------:R-:W2:Y:S04]  /*8760*/  LDL.LU.64 R150, [R1+0x2b0] ;  /* 0x0002b00001967983 */ /* 0x000ea80000300a00 */
        /* <DEDUP_REMOVED lines=20> */
[----:B------:R-:W2:Y:S01]  /*88b0*/  LDL.LU.64 R108, [R1+0x208] ;  /* 0x00020800016c7983 */ /* 0x000ea20000300a00 */
[----:B------:R-:W-:Y:S01]  /*88c0*/  UIADD3 UR12, UR8, 0xc06, URZ ;  /* 0x00000c06080c7890 */ /* 0x000fe2000fffe03f */
[----:B------:R-:W-:Y:S01]  /*88d0*/  UMOV UR13, 0x40000040 ;  /* 0x40000040000d7882 */ /* 0x000fe20000000000 */
[----:B--2---:R-:W-:-:S07]  /*88e0*/  WARPGROUP.ARRIVE ;  /* 0x00000000000079c5 */ /* 0x004fce0000000000 */
[----:B------:R-:W-:Y:S03]  /*88f0*/  HGMMA.64x256x8.F32.TF32 R24, gdesc[UR12], R24, gsb0 ;  /* 0x07e000000c1879f0 */ /* 0x000fe60008002818 */
[----:B------:R-:W-:Y:S02]  /*8900*/  WARPGROUP.DEPBAR.LE gsb0, 0x0 ;  /* 0x00008000000079c5 */ /* 0x000fe40000010000 */
[----:B0-----:R-:W-:Y:S05]  /*8910*/  @!P1 BRA `(.L_x_18) ;  /* 0x0000008000ac9947 */ /* 0x001fea0003800000 */
[----:B------:R-:W-:Y:S02]  /*8920*/  UIADD3 UR6, UR37, 0x1, URZ ;  /* 0x0000000125067890 */ /* 0x000fe4000fffe03f */
[----:B------:R-:W-:Y:S02]  /*8930*/  UMOV UR7, UR37 ;  /* 0x0000002500077c82 */ /* 0x000fe40008000000 */
[----:B------:R-:W-:-:S04]  /*8940*/  UISETP.NE.AND UP0, UPT, UR6, 0x5, UPT ;  /* 0x000000050600788c */ /* 0x000fc8000bf05270 */
[----:B------:R-:W-:Y:S02]  /*8950*/  USEL UR9, URZ, 0x1, UP0 ;  /* 0x000000013f097887 */ /* 0x000fe40008000000 */
[----:B------:R-:W-:Y:S02]  /*8960*/  USEL UR6, UR6, URZ, UP0 ;  /* 0x0000003f06067287 */ /* 0x000fe40008000000 */
[----:B------:R-:W-:-:S12]  /*8970*/  ULOP3.LUT UR9, UR36, UR9, URZ, 0x3c, !UPT ;  /* 0x0000000924097292 */ /* 0x000fd8000f8e3c3f */
.L_x_25:
[----:B------:R-:W-:Y:S05]  /*8980*/  @!P0 BRA `(.L_x_19) ;  /* 0x0000000000048947 */ /* 0x000fea0003800000 */
[----:B------:R-:W-:Y:S01]  /*8990*/  BPT.TRAP 0x1 ;  /* 0x000000040000795c */ /* 0x000fe20000300000 */
.L_x_19:
[----:B------:R-:W0:Y:S01]  /*89a0*/  S2UR UR10, SR_CgaCtaId ;  /* 0x00000000000a79c3 */ /* 0x000e220000008800 */
[----:B------:R-:W-:Y:S01]  /*89b0*/  UMOV UR8, 0x400 ;  /* 0x0000040000087882 */ /* 0x000fe20000000000 */
[----:B------:R-:W-:-:S04]  /*89c0*/  MOV R3, UR9 ;  /* 0x0000000900037c02 */ /* 0x000fc80008000f00 */
[----:B------:R-:W-:Y:S01]  /*89d0*/  SHF.L.U32 R3, R3, 0x1f, RZ ;  /* 0x0000001f03037819 */ /* 0x000fe200000006ff */
[----:B0-----:R-:W-:-:S04]  /*89e0*/  ULEA UR8, UR10, UR8, 0x18 ;  /* 0x000000080a087291 */ /* 0x001fc8000f8ec03f */
[----:B------:R-:W-:-:S09]  /*89f0*/  ULEA UR10, UR6, UR8, 0x3 ;  /* 0x00000008060a7291 */ /* 0x000fd2000f8e183f */
[----:B------:R0:W1:Y:S01]  /*8a00*/  SYNCS.PHASECHK.TRANS64.TRYWAIT P1, [UR10], R3 ;  /* 0x00000003ff0075a7 */ /* 0x000062000802014a */
[----:B------:R-:W-:Y:S05]  /*8a10*/  @!P0 BRA `(.L_x_20) ;  /* 0x0000000000048947 */ /* 0x000fea0003800000 */
[----:B------:R-:W-:Y:S01]  /*8a20*/  BPT.TRAP 0x1 ;  /* 0x000000040000795c */ /* 0x000fe20000300000 */
.L_x_20:
[----:B-1----:R-:W-:Y:S05]  /*8a30*/  @P1 BRA `(.L_x_21) ;  /* 0x0000000000081947 */ /* 0x002fea0003800000 */
[----:B------:R-:W1:Y:S02]  /*8a40*/  SYNCS.PHASECHK.TRANS64.TRYWAIT P1, [UR10], R3 ;  /* 0x00000003ff0075a7 */ /* 0x000e64000802014a */
[----:B-1----:R-:W-:Y:S05]  /*8a50*/  @!P1 BRA `(.L_x_22) ;  /* 0x000001a400489947 */ /* 0x002fea0003800000 */
.L_x_21:
        /* <DEDUP_REMOVED lines=64> */
[----:B--2---:R-:W2:Y:S04]  /*8e60*/  LDL.LU.64 R24, [R1] ;  /* 0x0000000001187983 */ /* 0x004ea80000300a00 */
        /* <DEDUP_REMOVED lines=63> */
[----:B------:R-:W-:-:S02]  /*9260*/  ULEA UR10, UR6, UR4, 0xc ;  /* 0x00000004060a7291 */ /* 0x000fc4000f8e603f */
[----:B------:R-:W-:Y:S01]  /*9270*/  ULEA UR11, UR6, UR5, 0xc ;  /* 0x00000005060b7291 */ /* 0x000fe2000f8e603f */
[----:B-----5:R-:W-:Y:S01]  /*9280*/  STL [R1+0x2c8], R17 ;  /* 0x0002c81101007387 */ /* 0x020fe20000100800 */
[----:B------:R-:W-:Y:S01]  /*9290*/  UMOV UR13, 0x40000040 ;  /* 0x40000040000d7882 */ /* 0x000fe20000000000 */
[----:B------:R-:W-:Y:S02]  /*92a0*/  UMOV UR15, 0x40000040 ;  /* 0x40000040000f7882 */ /* 0x000fe40000000000 */
[----:B------:R-:W-:Y:S01]  /*92b0*/  UMOV UR12, UR10 ;  /* 0x0000000a000c7c82 */ /* 0x000fe20008000000 */
[----:B------:R-:W-:Y:S01]  /*92c0*/  STL [R1+0x2c4], R16 ;  /* 0x0002c41001007387 */ /* 0x000fe20000100800 */
[----:B------:R-:W-:-:S03]  /*92d0*/  UMOV UR14, UR11 ;  /* 0x0000000b000e7c82 */ /* 0x000fc60008000000 */
[----:B------:R3:W-:Y:S04]  /*92e0*/  STL [R1+0x2c0], R2 ;  /* 0x0002c00201007387 */ /* 0x0007e80000100800 */
[----:B------:R4:W-:Y:S01]  /*92f0*/  STL [R1+0x2bc], R0 ;  /* 0x0002bc0001007387 */ /* 0x0009e20000100800 */
[----:B--2---:R-:W-:-:S06]  /*9300*/  WARPGROUP.ARRIVE ;  /* 0x00000000000079c5 */ /* 0x004fcc0000000000 */
[----:B------:R-:W-:Y:S03]  /*9310*/  HGMMA.64x256x8.F32.TF32 R24, gdesc[UR12], R24, gsb0 ;  /* 0x07e000000c1879f0 */ /* 0x000fe60008002818 */
[----:B------:R-:W-:Y:S02]  /*9320*/  WARPGROUP.DEPBAR.LE gsb0, 0x0 ;  /* 0x00008000000079c5 */ /* 0x000fe40000010000 */
[----:B------:R-:W-:Y:S01]  /*9330*/  STL.64 [R1], R24 ;  /* 0x0000001801007387 */ /* 0x000fe20000100a00 */
[----:B---3--:R-:W-:Y:S01]  /*9340*/  IMAD.MOV.U32 R2, RZ, RZ, R150 ;  /* 0x000000ffff027224 */ /* 0x008fe200078e0096 */
[----:B01----:R-:W-:Y:S01]  /*9350*/  MOV R3, R149 ;  /* 0x0000009500037202 */ /* 0x003fe20000000f00 */
[----:B----4-:R-:W-:Y:S01]  /*9360*/  IMAD.MOV.U32 R0, RZ, RZ, R151 ;  /* 0x000000ffff007224 */ /* 0x010fe200078e0097 */
        /* <DEDUP_REMOVED lines=40> */
[----:B------:R-:W2:Y:S01]  /*95f0*/  LDL.LU.64 R150, [R1+0xcf0] ;  /* 0x000cf00001967983 */ /* 0x000ea20000300a00 */
        /* <DEDUP_REMOVED lines=60> */
[----:B------:R-:W-:-:S02]  /*99c0*/  IMAD.MOV.U32 R167, RZ, RZ, R83 ;  /* 0x000000ffffa77224 */ /* 0x000fc400078e0053 */
[----:B------:R-:W-:Y:S01]  /*99d0*/  IMAD.MOV.U32 R164, RZ, RZ, R80 ;  /* 0x000000ffffa47224 */ /* 0x000fe200078e0050 */
[----:B------:R-:W2:Y:S01]  /*99e0*/  LDL.LU.64 R118, [R1+0xc70] ;  /* 0x000c700001767983 */ /* 0x000ea20000300a00 */
[----:B------:R-:W-:Y:S02]  /*99f0*/  IMAD.MOV.U32 R213, RZ, RZ, R78 ;  /* 0x000000ffffd57224 */ /* 0x000fe400078e004e */
[----:B------:R-:W-:Y:S01]  /*9a00*/  IMAD.MOV.U32 R163, RZ, RZ, R79 ;  /* 0x000000ffffa37224 */ /* 0x000fe200078e004f */
[----:B------:R-:W2:Y:S01]  /*9a10*/  LDL.LU.64 R116, [R1+0xc68] ;  /* 0x000c680001747983 */ /* 0x000ea20000300a00 */
[----:B------:R-:W-:Y:S02]  /*9a20*/  IMAD.MOV.U32 R160, RZ, RZ, R76 ;  /* 0x000000ffffa07224 */ /* 0x000fe400078e004c */
        /* <DEDUP_REMOVED lines=58> */
[----:B0-----:R-:W2:Y:S04]  /*9dd0*/  LDL.LU.64 R44, [R1+0xb48] ;  /* 0x000b4800012c7983 */ /* 0x001ea80000300a00 */
        /* <DEDUP_REMOVED lines=11> */
[----:B------:R-:W-:-:S02]  /*9e90*/  UMOV UR13, 0x40000040 ;  /* 0x40000040000d7882 */ /* 0x000fc40000000000 */
[----:B------:R-:W-:Y:S01]  /*9ea0*/  STL [R1+0xaf0], R162 ;  /* 0x000af0a201007387 */ /* 0x000fe20000100800 */
[----:B--2---:R-:W-:-:S06]  /*9eb0*/  WARPGROUP.ARRIVE ;  /* 0x00000000000079c5 */ /* 0x004fcc0000000000 */
        /* <DEDUP_REMOVED lines=333> */
[----:B------:R-:W-:-:S03]  /*b390*/  IMAD.MOV.U32 R2, RZ, RZ, R150 ;  /* 0x000000ffff027224 */ /* 0x000fc600078e0096 */
[----:B------:R-:W-:Y:S01]  /*b3a0*/  STL.64 [R1+0x38], R38 ;  /* 0x0000382601007387 */ /* 0x000fe20000100a00 */
[----:B------:R-:W-:-:S03]  /*b3b0*/  IMAD.MOV.U32 R0, RZ, RZ, R151 ;  /* 0x000000ffff007224 */ /* 0x000fc600078e0097 */
[----:B------:R-:W-:Y:S01]  /*b3c0*/  STL.64 [R1+0x40], R40 ;  /* 0x0000402801007387 */ /* 0x000fe20000100a00 */
[----:B------:R-:W-:Y:S01]  /*b3d0*/  IMAD.MOV.U32 R4, RZ, RZ, R148 ;  /* 0x000000ffff047224 */ /* 0x000fe200078e0094 */
[----:B------:R-:W-:Y:S02]  /*b3e0*/  MOV R3, R149 ;  /* 0x0000009500037202 */ /* 0x000fe40000000f00 */
[----:B------:R-:W-:Y:S01]  /*b3f0*/  STL.64 [R1+0x48], R42 ;  /* 0x0000482a01007387 */ /* 0x000fe20000100a00 */
[----:B------:R-:W-:-:S03]  /*b400*/  IMAD.MOV.U32 R6, RZ, RZ, R146 ;  /* 0x000000ffff067224 */ /* 0x000fc600078e0092 */
[----:B------:R0:W-:Y:S01]  /*b410*/  STL.64 [R1+0x50], R44 ;  /* 0x0000502c01007387 */ /* 0x0001e20000100a00 */
[----:B------:R-:W-:Y:S01]  /*b420*/  IMAD.MOV.U32 R5, RZ, RZ, R147 ;  /* 0x000000ffff057224 */ /* 0x000fe200078e0093 */
[----:B------:R-:W-:Y:S02]  /*b430*/  MOV R7, R145 ;  /* 0x0000009100077202 */ /* 0x000fe40000000f00 */
        /* <DEDUP_REMOVED lines=147> */
[----:B------:R-:W-:Y:S02]  /*bd70*/  IMAD.MOV.U32 R235, RZ, RZ, R46 ;  /* 0x000000ffffeb7224 */ /* 0x000fe400078e002e */
[----:B------:R-:W-:Y:S01]  /*bd80*/  IMAD.MOV.U32 R234, RZ, RZ, R47 ;  /* 0x000000ffffea7224 */ /* 0x000fe200078e002f */
        /* <DEDUP_REMOVED lines=1232> */
[----:B------:R-:W-:Y:S01]  /*10a90*/  BPT.TRAP 0x1 ;  /* 0x000000040000795c */ /* 0x000fe20000300000 */
.L_x_23:
[----:B------:R-:W-:Y:S02]  /*10aa0*/  UISETP.GT.U32.AND UP0, UPT, UR38, 0x1, UPT ;  /* 0x000000012600788c */ /* 0x000fe4000bf04070 */
[----:B------:R-:W-:-:S04]  /*10ab0*/  ULEA UR8, UR7, UR8, 0x3 ;  /* 0x0000000807087291 */ /* 0x000fc8000f8e183f */
[----:B------:R-:W-:Y:S01]  /*10ac0*/  UIADD3 UR8, UR8, 0x28, URZ ;  /* 0x0000002808087890 */ /* 0x000fe2000fffe03f */
[----:B------:R-:W-:-:S03]  /*10ad0*/  PLOP3.LUT P1, PT, PT, PT, UP0, 0x80, 0x0 ;  /* 0x000000000000781c */ /* 0x000fc60003f2f008 */
[----:B------:R-:W-:-:S09]  /*10ae0*/  UPRMT UR8, URZ, 0x654, UR8 ;  /* 0x000006543f087896 */ /* 0x000fd20008000008 */
[----:B------:R-:W-:Y:S01]  /*10af0*/  SYNCS.ARRIVE.TRANS64.RED.A1T0 RZ, [UR8], RZ ;  /* 0x000000ffffff79a7 */ /* 0x000fe20008100408 */
[----:B------:R-:W-:Y:S05]  /*10b00*/  @P1 BRA `(.L_x_24) ;  /* 0x0000000000041947 */ /* 0x000fea0003800000 */
[----:B------:R-:W-:Y:S01]  /*10b10*/  BPT.TRAP 0x1 ;  /* 0x000000040000795c */ /* 0x000fe20000300000 */
.L_x_24:
[----:B------:R-:W-:Y:S01]  /*10b20*/  UIADD3 UR6, UR6, 0x1, URZ ;  /* 0x0000000106067890 */ /* 0x000fe2000fffe03f */
[C---:B-----5:R-:W-:Y:S01]  /*10b30*/  ISETP.GT.AND P1, PT, R0.reuse, 0x1, PT ;  /* 0x000000010000780c */ /* 0x060fe20003f24270 */
[----:B------:R-:W-:Y:S01]  /*10b40*/  UIADD3 UR7, UR7, 0x1, URZ ;  /* 0x0000000107077890 */ /* 0x000fe2000fffe03f */
[----:B------:R-:W-:Y:S01]  /*10b50*/  VIADD R0, R0, 0xffffffff ;  /* 0xffffffff00007836 */ /* 0x000fe20000000000 */
[----:B------:R-:W-:Y:S02]  /*10b60*/  UISETP.NE.AND UP0, UPT, UR6, 0x5, UPT ;  /* 0x000000050600788c */ /* 0x000fe4000bf05270 */
[----:B------:R-:W-:Y:S02]  /*10b70*/  UISETP.NE.AND UP1, UPT, UR7, 0x5, UPT ;  /* 0x000000050700788c */ /* 0x000fe4000bf25270 */
[----:B------:R-:W-:Y:S02]  /*10b80*/  USEL UR8, URZ, 0x1, UP0 ;  /* 0x000000013f087887 */ /* 0x000fe40008000000 */
[----:B------:R-:W-:-:S02]  /*10b90*/  USEL UR6, UR6, URZ, UP0 ;  /* 0x0000003f06067287 */ /* 0x000fc40008000000 */
[----:B------:R-:W-:Y:S02]  /*10ba0*/  USEL UR7, UR7, URZ, UP1 ;  /* 0x0000003f07077287 */ /* 0x000fe40008800000 */
[----:B------:R-:W-:Y:S01]  /*10bb0*/  ULOP3.LUT UR9, UR9, UR8, URZ, 0x3c, !UPT ;  /* 0x0000000809097292 */ /* 0x000fe2000f8e3c3f */
[----:B------:R-:W-:Y:S11]  /*10bc0*/  @P1 BRA `(.L_x_25) ;  /* 0xffffff7c006c1947 */ /* 0x000ff6000383ffff */
.L_x_18:
[----:B-----5:R-:W0:Y:S02]  /*10bd0*/  LDC R0, c[0x0][0x28c] ;  /* 0x0000a300ff007b82 */ /* 0x020e240000000800 */
[----:B0-----:R-:W-:-:S13]  /*10be0*/  ISETP.GE.AND P1, PT, R0, 0x1, PT ;  /* 0x000000010000780c */ /* 0x001fda0003f26270 */
[----:B------:R-:W-:Y:S05]  /*10bf0*/  @!P1 BRA `(.L_x_26) ;  /* 0x00000000004c9947 */ /* 0x000fea0003800000 */
[----:B------:R-:W-:Y:S05]  /*10c00*/  @!P0 BRA `(.L_x_27) ;  /* 0x0000000000048947 */ /* 0x000fea0003800000 */
[----:B------:R-:W-:Y:S01]  /*10c10*/  BPT.TRAP 0x1 ;  /* 0x000000040000795c */ /* 0x000fe20000300000 */
.L_x_27:
[----:B------:R-:W0:Y:S01]  /*10c20*/  S2UR UR7, SR_CgaCtaId ;  /* 0x00000000000779c3 */ /* 0x000e220000008800 */
[----:B------:R-:W-:-:S04]  /*10c30*/  UISETP.LT.AND UP0, UPT, UR43, 0x1, UPT ;  /* 0x000000012b00788c */ /* 0x000fc8000bf01270 */
[----:B------:R-:W-:Y:S02]  /*10c40*/  USEL UR6, UR43, 0x1, UP0 ;  /* 0x000000012b067887 */ /* 0x000fe40008000000 */
[----:B------:R-:W-:Y:S02]  /*10c50*/  UISETP.GT.U32.AND UP0, UPT, UR38, 0x1, UPT ;  /* 0x000000012600788c */ /* 0x000fe4000bf04070 */
[----:B------:R-:W-:-:S04]  /*10c60*/  UIADD3 UR6, UR37, UR43, -UR6 ;  /* 0x0000002b25067290 */ /* 0x000fc8000fffe806 */
[----:B------:R-:W-:Y:S01]  /*10c70*/  UIMAD.WIDE.U32 UR4, UR6, -0x33333333, URZ ;  /* 0xcccccccd060478a5 */ /* 0x000fe2000f8e003f */
[----:B------:R-:W-:-:S03]  /*10c80*/  PLOP3.LUT P0, PT, PT, PT, UP0, 0x80, 0x0 ;  /* 0x000000000000781c */ /* 0x000fc60003f0f008 */
[----:B------:R-:W-:-:S03]  /*10c90*/  USHF.R.U32.HI UR4, URZ, 0x2, UR5 ;  /* 0x000000023f047899 */ /* 0x000fc60008011605 */
[----:B------:R-:W-:Y:S01]  /*10ca0*/  UMOV UR5, 0x400 ;  /* 0x0000040000057882 */ /* 0x000fe20000000000 */
[----:B------:R-:W-:Y:S02]  /*10cb0*/  UIMAD UR6, UR4, -0x5, UR6 ;  /* 0xfffffffb040678a4 */ /* 0x000fe4000f8e0206 */
[----:B0-----:R-:W-:-:S04]  /*10cc0*/  ULEA UR5, UR7, UR5, 0x18 ;  /* 0x0000000507057291 */ /* 0x001fc8000f8ec03f */
[----:B------:R-:W-:-:S04]  /*10cd0*/  ULEA UR6, UR6, UR5, 0x3 ;  /* 0x0000000506067291 */ /* 0x000fc8000f8e183f */
[----:B------:R-:W-:-:S04]  /*10ce0*/  UIADD3 UR6, UR6, 0x28, URZ ;  /* 0x0000002806067890 */ /* 0x000fc8000fffe03f */
[----:B------:R-:W-:-:S09]  /*10cf0*/  UPRMT UR6, URZ, 0x654, UR6 ;  /* 0x000006543f067896 */ /* 0x000fd20008000006 */
[----:B------:R-:W-:Y:S01]  /*10d00*/  SYNCS.ARRIVE.TRANS64.RED.A1T0 RZ, [UR6], RZ ;  /* 0x000000ffffff79a7 */ /* 0x000fe20008100406 */
[----:B------:R-:W-:Y:S05]  /*10d10*/  @P0 BRA `(.L_x_26) ;  /* 0x0000000000040947 */ /* 0x000fea0003800000 */
[----:B------:R-:W-:Y:S01]  /*10d20*/  BPT.TRAP 0x1 ;  /* 0x000000040000795c */ /* 0x000fe20000300000 */
.L_x_26:
[----:B------:R-:W0:Y:S01]  /*10d30*/  S2R R8, SR_TID.X ;  /* 0x0000000000087919 */ /* 0x000e220000002100 */
[----:B------:R-:W-:Y:S01]  /*10d40*/  MOV R19, 0x6540 ;  /* 0x0000654000137802 */ /* 0x000fe20000000f00 */
[----:B------:R-:W-:Y:S01]  /*10d50*/  USHF.R.S32.HI UR10, URZ, 0x1f, UR42 ;  /* 0x0000001f3f0a7899 */ /* 0x000fe2000801142a */
[----:B------:R-:W-:Y:S01]  /*10d60*/  LOP3.LUT R4, R162, 0x1, RZ, 0xc0, !PT ;  /* 0x00000001a2047812 */ /* 0x000fe200078ec0ff */
[----:B------:R-:W-:Y:S01]  /*10d70*/  ULDC.64 UR8, c[0x0][0x5d0] ;  /* 0x0001740000087ab9 */ /* 0x000fe20000000a00 */
[----:B------:R-:W-:Y:S01]  /*10d80*/  UIMAD.WIDE UR6, UR40, 0x100, URZ ;  /* 0x00000100280678a5 */ /* 0x000fe2000f8e023f */
[----:B------:R-:W-:Y:S01]  /*10d90*/  IMAD.U32 R6, RZ, RZ, UR8 ;  /* 0x00000008ff067e24 */ /* 0x000fe2000f8e00ff */
[----:B------:R-:W-:Y:S01]  /*10da0*/  UIMAD UR4, UR10, UR8, URZ ;  /* 0x000000080a0472a4 */ /* 0x000fe2000f8e023f */
[----:B------:R-:W-:Y:S01]  /*10db0*/  IMAD.SHL.U32 R3, R4, 0x40, RZ ;  /* 0x0000004004037824 */ /* 0x000fe200078e00ff */
[----:B------:R-:W-:Y:S02]  /*10dc0*/  USHF.L.U32 UR40, UR40, 0x8, URZ ;  /* 0x0000000828287899 */ /* 0x000fe4000800063f */
[----:B------:R-:W-:Y:S01]  /*10dd0*/  UIMAD UR4, UR42, UR9, UR4 ;  /* 0x000000092a0472a4 */ /* 0x000fe2000f8e0204 */
[----:B------:R-:W-:Y:S01]  /*10de0*/  ULDC UR8, c[0x0][0x284] ;  /* 0x0000a10000087ab9 */ /* 0x000fe20000000800 */
[----:B------:R-:W-:Y:S01]  /*10df0*/  UIADD3 UR37, UR43, UR37, URZ ;  /* 0x000000252b257290 */ /* 0x000fe2000fffe03f */
[----:B------:R-:W-:Y:S01]  /*10e00*/  IMAD.U32 R158, RZ, RZ, UR8 ;  /* 0x00000008ff9e7e24 */ /* 0x000fe2000f8e00ff */
[----:B------:R-:W-:-:S02]  /*10e10*/  UISETP.GE.U32.AND UP2, UPT, UR43, 0x5, UPT ;  /* 0x000000052b00788c */ /* 0x000fc4000bf46070 */
[----:B------:R-:W-:-:S04]  /*10e20*/  UISETP.GT.U32.AND UP1, UPT, UR37, 0x4, UPT ;  /* 0x000000042500788c */ /* 0x000fc8000bf24070 */
[----:B------:R-:W-:Y:S01]  /*10e30*/  UISETP.LT.U32.AND UP1, UPT, UR43, 0x5, UP1 ;  /* 0x000000052b00788c */ /* 0x000fe20008f21070 */
[C---:B0-----:R-:W-:Y:S01]  /*10e40*/  IMAD.SHL.U32 R18, R8.reuse, 0x2, RZ ;  /* 0x0000000208127824 */ /* 0x041fe200078e00ff */
[----:B------:R-:W-:Y:S02]  /*10e50*/  SHF.R.U32.HI R0, RZ, 0x2, R8 ;  /* 0x00000002ff007819 */ /* 0x000fe40000011608 */
[----:B------:R-:W-:Y:S02]  /*10e60*/  LOP3.LUT R5, R8, 0x60, RZ, 0xc0, !PT ;  /* 0x0000006008057812 */ /* 0x000fe400078ec0ff */
[----:B------:R-:W-:Y:S02]  /*10e70*/  LOP3.LUT R18, R18, 0x6, RZ, 0xc0, !PT ;  /* 0x0000000612127812 */ /* 0x000fe400078ec0ff */
[----:B------:R-:W-:Y:S02]  /*10e80*/  LOP3.LUT R0, R0, 0x7, RZ, 0xc0, !PT ;  /* 0x0000000700007812 */ /* 0x000fe400078ec0ff */
[----:B------:R-:W-:Y:S01]  /*10e90*/  PRMT R18, R18, R19, UR41 ;  /* 0x0000002912127e16 */ /* 0x000fe20008000013 */
[----:B------:R-:W-:Y:S01]  /*10ea0*/  USHF.L.U32 UR41, UR41, 0x8, URZ ;  /* 0x0000000829297899 */ /* 0x000fe2000800063f */
[----:B------:R-:W-:-:S02]  /*10eb0*/  SHF.R.U32.HI R5, RZ, 0x1, R5 ;  /* 0x00000001ff057819 */ /* 0x000fc40000011605 */
[----:B------:R-:W-:Y:S02]  /*10ec0*/  SHF.R.S32.HI R19, RZ, 0x1f, R18 ;  /* 0x0000001fff137819 */ /* 0x000fe40000011412 */
[--C-:B------:R-:W-:Y:S02]  /*10ed0*/  LOP3.LUT R3, R3, 0x40, R0.reuse, 0xe2, !PT ;  /* 0x0000004003037812 */ /* 0x100fe400078ee200 */
[----:B------:R-:W-:Y:S01]  /*10ee0*/  IADD3 R0, RZ, -R5, -R0 ;  /* 0x80000005ff007210 */ /* 0x000fe20007ffe800 */
[----:B------:R-:W-:Y:S01]  /*10ef0*/  IMAD.WIDE.U32 R6, R6, UR42, R18 ;  /* 0x0000002a06067c25 */ /* 0x000fe2000f8e0012 */
[----:B------:R-:W-:-:S03]  /*10f00*/  LOP3.LUT R3, R3, UR6, R5, 0xfe, !PT ;  /* 0x0000000603037c12 */ /* 0x000fc6000f8efe05 */
[----:B------:R-:W-:Y:S01]  /*10f10*/  VIADD R7, R7, UR4 ;  /* 0x0000000407077c36 */ /* 0x000fe20008000000 */
[----:B------:R-:W-:Y:S01]  /*10f20*/  ULDC UR4, c[0x0][0x288] ;  /* 0x0000a20000047ab9 */ /* 0x000fe20000000800 */
[----:B------:R-:W-:Y:S01]  /*10f30*/  IMAD R0, R4, -0x40, R0 ;  /* 0xffffffc004007824 */ /* 0x000fe200078e0200 */
[----:B------:R-:W-:Y:S01]  /*10f40*/  UISETP.GE.AND UP0, UPT, UR41, UR4, UPT ;  /* 0x000000042900728c */ /* 0x000fe2000bf06270 */
[----:B------:R-:W-:-:S03]  /*10f50*/  MOV R4, 0xfffffffe ;  /* 0xfffffffe00047802 */ /* 0x000fc60000000f00 */
[----:B------:R-:W-:Y:S02]  /*10f60*/  UISETP.GE.OR UP0, UPT, UR40, UR8, UP0 ;  /* 0x000000082800728c */ /* 0x000fe40008706670 */
[----:B------:R-:W-:Y:S01]  /*10f70*/  IADD3 R158, R158, -UR40, R0 ;  /* 0x800000289e9e7c10 */ /* 0x000fe2000fffe000 */
[----:B------:R-:W-:Y:S01]  /*10f80*/  USEL UR8, URZ, 0x1, !UP1 ;  /* 0x000000013f087887 */ /* 0x000fe2000c800000 */
[----:B------:R-:W-:Y:S01]  /*10f90*/  LOP3.LUT R0, R8, 0x3, RZ, 0xc0, !PT ;  /* 0x0000000308007812 */ /* 0x000fe200078ec0ff */
[----:B------:R-:W-:Y:S01]  /*10fa0*/  UMOV UR40, 0xffffffff ;  /* 0xffffffff00287882 */ /* 0x000fe20000000000 */
[----:B------:R-:W-:Y:S01]  /*10fb0*/  PLOP3.LUT P0, PT, PT, PT, UP0, 0x80, 0x0 ;  /* 0x000000000000781c */ /* 0x000fe20003f0f008 */
[----:B------:R-:W-:Y:S02]  /*10fc0*/  ULOP3.LUT UR36, UR36, UR8, URZ, 0x3c, !UPT ;  /* 0x0000000824247292 */ /* 0x000fe4000f8e3c3f */
[----:B------:R-:W-:Y:S01]  /*10fd0*/  IMAD R0, R0, R4, UR4 ;  /* 0x0000000400007e24 */ /* 0x000fe2000f8e0204 */
[----:B------:R-:W-:-:S03]  /*10fe0*/  UIMAD.WIDE.U32 UR4, UR37, -0x33333333, URZ ;  /* 0xcccccccd250478a5 */ /* 0x000fc6000f8e003f */
[----:B------:R-:W-:Y:S01]  /*10ff0*/  VIADD R0, R0, -UR41 ;  /* 0x8000002900007c36 */ /* 0x000fe20008000000 */
[----:B------:R-:W-:-:S04]  /*11000*/  USHF.R.U32.HI UR4, URZ, 0x2, UR5 ;  /* 0x000000023f047899 */ /* 0x000fc80008011605 */
[----:B------:R-:W-:Y:S02]  /*11010*/  UIMAD UR37, UR4, -0x5, UR37 ;  /* 0xfffffffb042578a4 */ /* 0x000fe4000f8e0225 */
[----:B------:R-:W-:Y:S01]  /*11020*/  @UP2 ULOP3.LUT UR36, UR36, 0x1, UR4, 0x78, !UPT ;  /* 0x0000000124242892 */ /* 0x000fe2000f8e7804 */
[----:B------:R-:W-:Y:S11]  /*11030*/  @P0 BRA `(.L_x_28) ;  /* 0x000000fc00a80947 */ /* 0x000ff60003800000 */
[----:B------:R-:W-:Y:S01]  /*11040*/  FSETP.NEU.AND P0, PT, R16, RZ, PT ;  /* 0x000000ff1000720b */ /* 0x000fe20003f0d000 */
[----:B------:R-:W-:Y:S01]  /*11050*/  ULDC.64 UR8, c[0x0][0x5c8] ;  /* 0x0001720000087ab9 */ /* 0x000fe20000000a00 */
[----:B------:R-:W-:Y:S01]  /*11060*/  ISETP.GT.AND P3, PT, R158, RZ, PT ;  /* 0x000000ff9e00720c */ /* 0x000fe20003f64270 */
[----:B------:R-:W-:Y:S01]  /*11070*/  UIMAD UR4, UR7, UR8, URZ ;  /* 0x00000008070472a4 */ /* 0x000fe2000f8e023f */
[----:B------:R-:W-:Y:S01]  /*11080*/  IMAD.U32 R10, RZ, RZ, UR9 ;  /* 0x00000009ff0a7e24 */ /* 0x000fe2000f8e00ff */
[----:B------:R-:W-:Y:S01]  /*11090*/  BSSY B0, `(.L_x_28) ;  /* 0x0000fe4000007945 */ /* 0x000fe20003800000 */
[----:B------:R-:W-:Y:S01]  /*110a0*/  IMAD.WIDE.U32 R6, R3, UR8, R6 ;  /* 0x0000000803067c25 */ /* 0x000fe2000f8e0006 */
[----:B------:R-:W-:-:S03]  /*110b0*/  ISETP.GT.AND P1, PT, R0, RZ, P3 ;  /* 0x000000ff0000720c */ /* 0x000fc60001f24270 */
[----:B------:R-:W-:-:S04]  /*110c0*/  IMAD R10, R3, R10, UR4 ;  /* 0x00000004030a7e24 */ /* 0x000fc8000f8e020a */
[----:B------:R-:W-:Y:S01]  /*110d0*/  IMAD.IADD R10, R7, 0x1, R10 ;  /* 0x00000001070a7824 */ /* 0x000fe200078e020a */
[----:B------:R-:W-:Y:S06]  /*110e0*/  @!P0 BRA `(.L_x_29) ;  /* 0x000000ac00448947 */ /* 0x000fec0003800000 */
[----:B------:R-:W0:Y:S01]  /*110f0*/  LDC.64 R22, c[0x0][0x5b8] ;  /* 0x00016e00ff167b82 */ /* 0x000e220000000a00 */
[----:B------:R-:W2:Y:S01]  /*11100*/  LDL.LU R11, [R1] ;  /* 0x00000000010b7983 */ /* 0x000ea20000300800 */
[----:B------:R-:W-:-:S06]  /*11110*/  ULDC.64 UR4, c[0x0][0x5c0] ;  /* 0x0001700000047ab9 */ /* 0x000fcc0000000a00 */
[----:B------:R-:W1:Y:S08]  /*11120*/  LDC.64 R14, c[0x0][0x5b0] ;  /* 0x00016c00ff0e7b82 */ /* 0x000e700000000a00 */
[----:B------:R-:W3:Y:S01]  /*11130*/  LDC.64 R12, c[0x0][0x5a8] ;  /* 0x00016a00ff0c7b82 */ /* 0x000ee20000000a00 */
[C---:B0-----:R-:W-:Y:S02]  /*11140*/  IMAD R159, R22.reuse, UR10, RZ ;  /* 0x0000000a169f7c24 */ /* 0x041fe4000f8e02ff */
[----:B------:R-:W-:-:S04]  /*11150*/  IMAD.WIDE.U32 R152, R22, UR42, R18 ;  /* 0x0000002a16987c25 */ /* 0x000fc8000f8e0012 */
[----:B------:R-:W-:Y:S02]  /*11160*/  IMAD R159, R23, UR42, R159 ;  /* 0x0000002a179f7c24 */ /* 0x000fe4000f8e029f */
[----:B-1----:R-:W-:Y:S02]  /*11170*/  IMAD R156, R14, UR7, RZ ;  /* 0x000000070e9c7c24 */ /* 0x002fe4000f8e02ff */
[----:B------:R-:W-:Y:S01]  /*11180*/  IMAD.MOV.U32 R20, RZ, RZ, R152 ;  /* 0x000000ffff147224 */ /* 0x000fe200078e0098 */
[----:B------:R-:W-:Y:S01]  /*11190*/  IADD3 R21, R153, R159, RZ ;  /* 0x0000009f99157210 */ /* 0x000fe20007ffe0ff */
[C---:B------:R-:W-:Y:S02]  /*111a0*/  IMAD R156, R3.reuse, R15, R156 ;  /* 0x0000000f039c7224 */ /* 0x040fe400078e029c */
[----:B------:R-:W-:-:S04]  /*111b0*/  IMAD.WIDE.U32 R4, R3, R14, R20 ;  /* 0x0000000e03047225 */ /* 0x000fc800078e0014 */
[----:B------:R-:W-:Y:S01]  /*111c0*/  IMAD.IADD R5, R5, 0x1, R156 ;  /* 0x0000000105057824 */ /* 0x000fe200078e029c */
[----:B---3--:R-:W-:-:S04]  /*111d0*/  LEA R8, P0, R4, R12, 0x2 ;  /* 0x0000000c04087211 */ /* 0x008fc800078010ff */
[----:B------:R-:W-:-:S05]  /*111e0*/  LEA.HI.X R9, R4, R13, R5, 0x2, P0 ;  /* 0x0000000d04097211 */ /* 0x000fca00000f1405 */
[----:B------:R-:W3:Y:S01]  /*111f0*/  @P1 LDG.E.LTC128B R23, desc[UR44][R8.64] ;  /* 0x0000002c08171981 */ /* 0x000ee2000c1e1920 */
[C---:B------:R-:W-:Y:S01]  /*11200*/  LEA R4, P0, R6.reuse, UR4, 0x2 ;  /* 0x0000000406047c11 */ /* 0x040fe2000f8010ff */
[----:B------:R-:W-:Y:S03]  /*11210*/  BSSY B1, `(.L_x_30) ;  /* 0x0000010000017945 */ /* 0x000fe60003800000 */
[----:B------:R-:W-:Y:S02]  /*11220*/  LEA.HI.X R5, R6, UR5, R10, 0x2, P0 ;  /* 0x0000000506057c11 */ /* 0x000fe400080f140a */
[----:B---3--:R-:W-:-:S05]  /*11230*/  LOP3.LUT R7, R23, 0xffffe000, RZ, 0xc0, !PT ;  /* 0xffffe00017077812 */ /* 0x008fca00078ec0ff */
[----:B------:R-:W-:-:S04]  /*11240*/  FMUL R7, R7, R16 ;  /* 0x0000001007077220 */ /* 0x000fc80000400000 */
[----:B--2---:R-:W-:-:S05]  /*11250*/  FFMA R7, R11, R2, R7 ;  /* 0x000000020b077223 */ /* 0x004fca0000000007 */
[----:B------:R-:W-:-:S05]  /*11260*/  F2FP.TF32.F32.PACK_B R7, R7 ;  /* 0x00000007ff07723e */ /* 0x000fca00024050ff */
[----:B------:R0:W-:Y:S02]  /*11270*/  @P1 STG.E desc[UR44][R4.64], R7 ;  /* 0x0000000704001986 */ /* 0x0001e4000c10192c */
[----:B0-----:R-:W-:-:S04]  /*11280*/  IMAD.WIDE.U32 R6, R3, R14, R18 ;  /* 0x0000000e03067225 */ /* 0x001fc800078e0012 */
[----:B------:R-:W-:Y:S02]  /*11290*/  IMAD.IADD R7, R156, 0x1, R7 ;  /* 0x000000019c077824 */ /* 0x000fe400078e0207 */
[----:B------:R-:W-:-:S05]  /*112a0*/  IMAD.WIDE.U32 R6, R22, UR42, R6 ;  /* 0x0000002a16067c25 */ /* 0x000fca000f8e0006 */
[----:B------:R-:W-:Y:S02]  /*112b0*/  IADD3 R7, R159, R7, RZ ;  /* 0x000000079f077210 */ /* 0x000fe40007ffe0ff */
[----:B------:R-:W-:-:S04]  /*112c0*/  LEA R10, P0, R6, R12, 0x2 ;  /* 0x0000000c060a7211 */ /* 0x000fc800078010ff */
[----:B------:R-:W-:Y:S02]  /*112d0*/  LEA.HI.X R11, R6, R13, R7, 0x2, P0 ;  /* 0x0000000d060b7211 */ /* 0x000fe400000f1407 */
[----:B------:R-:W-:-:S13]  /*112e0*/  ISETP.GT.AND P0, PT, R0, 0x1, P3 ;  /* 0x000000010000780c */ /* 0x000fda0001f04270 */
[----:B------:R-:W-:Y:S05]  /*112f0*/  @!P0 BRA `(.L_x_31) ;  /* 0x0000000000048947 */ /* 0x000fea0003800000 */
[----:B------:R0:W5:Y:S02]  /*11300*/  LDG.E.LTC128B R23, desc[UR44][R10.64+0x4] ;  /* 0x0000042c0a177981 */ /* 0x000164000c1e1920 */
.L_x_31:
[----:B------:R-:W-:Y:S05]  /*11310*/  BSYNC B1 ;  /* 0x0000000000017941 */ /* 0x000fea0003800000 */
.L_x_30:
[----:B------:R-:W2:Y:S01]  /*11320*/  LDL.LU R7, [R1+0x4] ;  /* 0x0000040001077983 */ /* 0x000ea20000300800 */
[----:B-----5:R-:W-:Y:S01]  /*11330*/  LOP3.LUT R6, R23, 0xffffe000, RZ, 0xc0, !PT ;  /* 0xffffe00017067812 */ /* 0x020fe200078ec0ff */
[C---:B------:R-:W-:Y:S01]  /*11340*/  IMAD.SHL.U32 R154, R14.reuse, 0x8, RZ ;  /* 0x000000080e9a7824 */ /* 0x040fe200078e00ff */
[----:B------:R-:W-:Y:S01]  /*11350*/  SHF.L.U64.HI R155, R14, 0x3, R15 ;  /* 0x000000030e9b7819 */ /* 0x000fe2000001020f */
[----:B------:R-:W3:Y:S02]  /*11360*/  LDL.LU R157, [R1+0x8] ;  /* 0x00000800019d7983 */ /* 0x000ee40000300800 */
[----:B------:R-:W-:-:S04]  /*11370*/  FMUL R6, R6, R16 ;  /* 0x0000001006067220 */ /* 0x000fc80000400000 */
[----:B--2---:R-:W-:-:S05]  /*11380*/  FFMA R6, R7, R2, R6 ;  /* 0x0000000207067223 */ /* 0x004fca0000000006 */
[----:B------:R-:W-:-:S05]  /*11390*/  F2FP.TF32.F32.PACK_B R6, R6 ;  /* 0x00000006ff06723e */ /* 0x000fca00024050ff */
[----:B------:R1:W-:Y:S01]  /*113a0*/  @P0 STG.E desc[UR44][R4.64+0x4], R6 ;  /* 0x0000040604000986 */ /* 0x0003e2000c10192c */
[----:B------:R-:W-:-:S04]  /*113b0*/  ISETP.GT.AND P0, PT, R158, 0x8, PT ;  /* 0x000000089e00780c */ /* 0x000fc80003f04270 */
[----:B------:R-:W-:Y:S01]  /*113c0*/  ISETP.GT.AND P1, PT, R0, RZ, P0 ;  /* 0x000000ff0000720c */ /* 0x000fe20000724270 */
[----:B-1----:R-:W-:-:S04]  /*113d0*/  IMAD.WIDE.U32 R6, R3, R14, R154 ;  /* 0x0000000e03067225 */ /* 0x002fc800078e009a */
[----:B------:R-:W-:Y:S01]  /*113e0*/  IMAD.IADD R156, R156, 0x1, R7 ;  /* 0x000000019c9c7824 */ /* 0x000fe200078e0207 */
[----:B------:R-:W-:-:S05]  /*113f0*/  IADD3 R7, P2, R152, R6, RZ ;  /* 0x0000000698077210 */ /* 0x000fca0007f5e0ff */
[----:B------:R-:W-:Y:S01]  /*11400*/  IMAD.X R9, R156, 0x1, R21, P2 ;  /* 0x000000019c097824 */ /* 0x000fe200010e0615 */
[----:B------:R-:W-:-:S04]  /*11410*/  LEA R8, P2, R7, R12, 0x2 ;  /* 0x0000000c07087211 */ /* 0x000fc800078410ff */
[----:B------:R-:W-:-:S05]  /*11420*/  LEA.HI.X R9, R7, R13, R9, 0x2, P2 ;  /* 0x0000000d07097211 */ /* 0x000fca00010f1409 */
[----:B------:R1:W2:Y:S01]  /*11430*/  @P1 LDG.E.LTC128B R23, desc[UR44][R8.64] ;  /* 0x0000002c08171981 */ /* 0x0002a2000c1e1920 */
[----:B------:R-:W-:Y:S01]  /*11440*/  IADD3 R6, P2, R18, R6, RZ ;  /* 0x0000000612067210 */ /* 0x000fe20007f5e0ff */
[----:B------:R-:W-:Y:S01]  /*11450*/  IMAD.U32 R161, RZ, RZ, UR8 ;  /* 0x00000008ffa17e24 */ /* 0x000fe2000f8e00ff */
[----:B------:R-:W-:Y:S01]  /*11460*/  ISETP.GT.AND P4, PT, R0, 0x1, P0 ;  /* 0x000000010000780c */ /* 0x000fe20000784270 */
[----:B------:R-:W-:Y:S01]  /*11470*/  IMAD.U32 R160, RZ, RZ, UR9 ;  /* 0x00000009ffa07e24 */ /* 0x000fe2000f8e00ff */
[----:B------:R-:W-:Y:S01]  /*11480*/  IADD3.X R7, R19, R156, RZ, P2, !PT ;  /* 0x0000009c13077210 */ /* 0x000fe200017fe4ff */
[----:B------:R-:W-:Y:S01]  /*11490*/  IMAD.SHL.U32 R161, R161, 0x20, RZ ;  /* 0x00000020a1a17824 */ /* 0x000fe200078e00ff */
[----:B------:R-:W-:Y:S01]  /*114a0*/  BSSY B1, `(.L_x_32) ;  /* 0x0000010000017945 */ /* 0x000fe20003800000 */
[----:B------:R-:W-:-:S04]  /*114b0*/  IMAD.WIDE.U32 R6, R22, UR42, R6 ;  /* 0x0000002a16067c25 */ /* 0x000fc8000f8e0006 */
[----:B------:R-:W-:Y:S01]  /*114c0*/  IMAD.IADD R7, R159, 0x1, R7 ;  /* 0x000000019f077824 */ /* 0x000fe200078e0207 */
[----:B-1----:R-:W-:-:S04]  /*114d0*/  LEA R8, P2, R6, R12, 0x2 ;  /* 0x0000000c06087211 */ /* 0x002fc800078410ff */
[----:B------:R-:W-:Y:S02]  /*114e0*/  LEA.HI.X R9, R6, R13, R7, 0x2, P2 ;  /* 0x0000000d06097211 */ /* 0x000fe400010f1407 */
[----:B------:R-:W-:-:S04]  /*114f0*/  MOV R6, UR8 ;  /* 0x0000000800067c02 */ /* 0x000fc80008000f00 */
[----:B------:R-:W-:Y:S02]  /*11500*/  SHF.L.U64.HI R160, R6, 0x5, R160 ;  /* 0x0000000506a07819 */ /* 0x000fe400000102a0 */
[----:B------:R-:W-:-:S05]  /*11510*/  IADD3 R6, P2, R161, R4, RZ ;  /* 0x00000004a1067210 */ /* 0x000fca0007f5e0ff */
[----:B------:R-:W-:Y:S01]  /*11520*/  IMAD.X R7, R160, 0x1, R5, P2 ;  /* 0x00000001a0077824 */ /* 0x000fe200010e0605 */
[----:B--2---:R-:W-:-:S05]  /*11530*/  LOP3.LUT R156, R23, 0xffffe000, RZ, 0xc0, !PT ;  /* 0xffffe000179c7812 */ /* 0x004fca00078ec0ff */
[----:B------:R-:W-:-:S04]  /*11540*/  FMUL R156, R156, R16 ;  /* 0x000000109c9c7220 */ /* 0x000fc80000400000 */
[----:B---3--:R-:W-:-:S05]  /*11550*/  FFMA R156, R157, R2, R156 ;  /* 0x000000029d9c7223 */ /* 0x008fca000000009c */
[----:B------:R-:W-:-:S05]  /*11560*/  F2FP.TF32.F32.PACK_B R156, R156 ;  /* 0x0000009cff9c723e */ /* 0x000fca00024050ff */
[----:B------:R1:W-:Y:S01]  /*11570*/  @P1 STG.E desc[UR44][R6.64], R156 ;  /* 0x0000009c06001986 */ /* 0x0003e2000c10192c */
[----:B------:R-:W-:Y:S05]  /*11580*/  @!P4 BRA `(.L_x_33) ;  /* 0x000000000004c947 */ /* 0x000fea0003800000 */
[----:B------:R2:W5:Y:S02]  /*11590*/  LDG.E.LTC128B R23, desc[UR44][R8.64+0x4] ;  /* 0x0000042c08177981 */ /* 0x000564000c1e1920 */
.L_x_33:
[----:B------:R-:W-:Y:S05]  /*115a0*/  BSYNC B1 ;  /* 0x0000000000017941 */ /* 0x000fea0003800000 */
.L_x_32:
[----:B------:R-:W3:Y:S01]  /*115b0*/  LDL.LU R157, [R1+0xc] ;  /* 0x00000c00019d7983 */ /* 0x000ee20000300800 */
[----:B-1---5:R-:W-:Y:S01]  /*115c0*/  LOP3.LUT R156, R23, 0xffffe000, RZ, 0xc0, !PT ;  /* 0xffffe000179c7812 */ /* 0x022fe200078ec0ff */
[----:B------:R-:W-:Y:S01]  /*115d0*/  BSSY B1, `(.L_x_34) ;  /* 0x0000009000017945 */ /* 0x000fe20003800000 */
[----:B------:R-:W-:-:S03]  /*115e0*/  ISETP.GT.AND P1, PT, R0, 0x8, P3 ;  /* 0x000000080000780c */ /* 0x000fc60001f24270 */
[----:B------:R-:W-:-:S04]  /*115f0*/  FMUL R156, R156, R16 ;  /* 0x000000109c9c7220 */ /* 0x000fc80000400000 */
[----:B---3--:R-:W-:-:S05]  /*11600*/  FFMA R156, R157, R2, R156 ;  /* 0x000000029d9c7223 */ /* 0x008fca000000009c */
[----:B------:R-:W-:-:S05]  /*11610*/  F2FP.TF32.F32.PACK_B R156, R156 ;  /* 0x0000009cff9c723e */ /* 0x000fca00024050ff */
[----:B------:R1:W-:Y:S02]  /*11620*/  @P4 STG.E desc[UR44][R6.64+0x4], R156 ;  /* 0x0000049c06004986 */ /* 0x0003e4000c10192c */
[----:B-1----:R-:W-:Y:S01]  /*11630*/  IMAD.MOV.U32 R156, RZ, RZ, R23 ;  /* 0x000000ffff9c7224 */ /* 0x002fe200078e0017 */
[----:B------:R-:W-:Y:S06]  /*11640*/  @!P1 BRA `(.L_x_35) ;  /* 0x0000000000049947 */ /* 0x000fec0003800000 */
[----:B------:R1:W5:Y:S02]  /*11650*/  LDG.E.LTC128B R156, desc[UR44][R10.64+0x20] ;  /* 0x0000202c0a9c7981 */ /* 0x000364000c1e1920 */
.L_x_35:
[----:B------:R-:W-:Y:S05]  /*11660*/  BSYNC B1 ;  /* 0x0000000000017941 */ /* 0x000fea0003800000 */
.L_x_34:
[----:B------:R-:W3:Y:S01]  /*11670*/  LDL.LU R157, [R1+0x10] ;  /* 0x00001000019d7983 */ /* 0x000ee20000300800 */
[----:B-----5:R-:W-:Y:S01]  /*11680*/  LOP3.LUT R23, R156, 0xffffe000, RZ, 0xc0, !PT ;  /* 0xffffe0009c177812 */ /* 0x020fe200078ec0ff */
[----:B------:R-:W-:Y:S01]  /*11690*/  BSSY B1, `(.L_x_36) ;  /* 0x0000008000017945 */ /* 0x000fe20003800000 */
[----:B------:R-:W-:-:S03]  /*116a0*/  ISETP.GT.AND P2, PT, R0, 0x9, P3 ;  /* 0x000000090000780c */ /* 0x000fc60001f44270 */
[----:B------:R-:W-:-:S04]  /*116b0*/  FMUL R23, R23, R16 ;  /* 0x0000001017177220 */ /* 0x000fc80000400000 */
[----:B---3--:R-:W-:-:S05]  /*116c0*/  FFMA R23, R157, R2, R23 ;  /* 0x000000029d177223 */ /* 0x008fca0000000017 */
[----:B------:R-:W-:-:S05]  /*116d0*/  F2FP.TF32.F32.PACK_B R23, R23 ;  /* 0x00000017ff17723e */ /* 0x000fca00024050ff */
[----:B------:R3:W-:Y:S01]  /*116e0*/  @P1 STG.E desc[UR44][R4.64+0x20], R23 ;  /* 0x0000201704001986 */ /* 0x0007e2000c10192c */
[----:B------:R-:W-:Y:S05]  /*116f0*/  @!P2 BRA `(.L_x_37) ;  /* 0x000000000004a947 */ /* 0x000fea0003800000 */
[----:B------:R4:W5:Y:S02]  /*11700*/  LDG.E.LTC128B R156, desc[UR44][R10.64+0x24] ;  /* 0x0000242c0a9c7981 */ /* 0x000964000c1e1920 */
.L_x_37:
[----:B------:R-:W-:Y:S05]  /*11710*/  BSYNC B1 ;  /* 0x0000000000017941 */ /* 0x000fea0003800000 */
.L_x_36:
[----:B------:R-:W2:Y:S01]  /*11720*/  LDL.LU R157, [R1+0x14] ;  /* 0x00001400019d7983 */ /* 0x000ea20000300800 */
[----:B---3-5:R-:W-:Y:S01]  /*11730*/  LOP3.LUT R23, R156, 0xffffe000, RZ, 0xc0, !PT ;  /* 0xffffe0009c177812 */ /* 0x028fe200078ec0ff */
[----:B------:R-:W-:Y:S01]  /*11740*/  BSSY B1, `(.L_x_38) ;  /* 0x0000008000017945 */ /* 0x000fe20003800000 */
[----:B------:R-:W-:-:S03]  /*11750*/  ISETP.GT.AND P1, PT, R0, 0x8, P0 ;  /* 0x000000080000780c */ /* 0x000fc60000724270 */
[----:B------:R-:W-:-:S04]  /*11760*/  FMUL R23, R23, R16 ;  /* 0x0000001017177220 */ /* 0x000fc80000400000 */
[----:B--2---:R-:W-:-:S05]  /*11770*/  FFMA R23, R157, R2, R23 ;  /* 0x000000029d177223 */ /* 0x004fca0000000017 */
[----:B------:R-:W-:-:S05]  /*11780*/  F2FP.TF32.F32.PACK_B R23, R23 ;  /* 0x00000017ff17723e */ /* 0x000fca00024050ff */
[----:B------:R2:W-:Y:S01]  /*11790*/  @P2 STG.E desc[UR44][R4.64+0x24], R23 ;  /* 0x0000241704002986 */ /* 0x0005e2000c10192c */
[----:B------:R-:W-:Y:S05]  /*117a0*/  @!P1 BRA `(.L_x_39) ;  /* 0x0000000000049947 */ /* 0x000fea0003800000 */
[----:B------:R3:W5:Y:S02]  /*117b0*/  LDG.E.LTC128B R156, desc[UR44][R8.64+0x20] ;  /* 0x0000202c089c7981 */ /* 0x000764000c1e1920 */
.L_x_39:
[----:B------:R-:W-:Y:S05]  /*117c0*/  BSYNC B1 ;  /* 0x0000000000017941 */ /* 0x000fea0003800000 */
.L_x_38:
[----:B------:R-:W4:Y:S01]  /*117d0*/  LDL.LU R157, [R1+0x18] ;  /* 0x00001800019d7983 */ /* 0x000f220000300800 */
[----:B--2--5:R-:W-:Y:S01]  /*117e0*/  LOP3.LUT R23, R156, 0xffffe000, RZ, 0xc0, !PT ;  /* 0xffffe0009c177812 */ /* 0x024fe200078ec0ff */
[----:B------:R-:W-:Y:S01]  /*117f0*/  BSSY B1, `(.L_x_40) ;  /* 0x0000008000017945 */ /* 0x000fe20003800000 */
[----:B------:R-:W-:-:S03]  /*11800*/  ISETP.GT.AND P2, PT, R0, 0x9, P0 ;  /* 0x000000090000780c */ /* 0x000fc60000744270 */
[----:B------:R-:W-:-:S04]  /*11810*/  FMUL R23, R23, R16 ;  /* 0x0000001017177220 */ /* 0x000fc80000400000 */
[----:B----4-:R-:W-:-:S05]  /*11820*/  FFMA R23, R157, R2, R23 ;  /* 0x000000029d177223 */ /* 0x010fca0000000017 */
[----:B------:R-:W-:-:S05]  /*11830*/  F2FP.TF32.F32.PACK_B R23, R23 ;  /* 0x00000017ff17723e */ /* 0x000fca00024050ff */
[----:B------:R2:W-:Y:S01]  /*11840*/  @P1 STG.E desc[UR44][R6.64+0x20], R23 ;  /* 0x0000201706001986 */ /* 0x0005e2000c10192c */
[----:B------:R-:W-:Y:S05]  /*11850*/  @!P2 BRA `(.L_x_41) ;  /* 0x000000000004a947 */ /* 0x000fea0003800000 */
[----:B------:R4:W5:Y:S02]  /*11860*/  LDG.E.LTC128B R156, desc[UR44][R8.64+0x24] ;  /* 0x0000242c089c7981 */ /* 0x000964000c1e1920 */
.L_x_41:
[----:B------:R-:W-:Y:S05]  /*11870*/  BSYNC B1 ;  /* 0x0000000000017941 */ /* 0x000fea0003800000 */
.L_x_40:
[----:B------:R-:W3:Y:S01]  /*11880*/  LDL.LU R157, [R1+0x1c] ;  /* 0x00001c00019d7983 */ /* 0x000ee20000300800 */
[----:B--2--5:R-:W-:Y:S01]  /*11890*/  LOP3.LUT R23, R156, 0xffffe000, RZ, 0xc0, !PT ;  /* 0xffffe0009c177812 */ /* 0x024fe200078ec0ff */
        /* <DEDUP_REMOVED lines=8> */
.L_x_43:
[----:B------:R-:W-:Y:S05]  /*11920*/  BSYNC B1 ;  /* 0x0000000000017941 */ /* 0x000fea0003800000 */
.L_x_42:
        /* <DEDUP_REMOVED lines=10> */
.L_x_45:
[----:B------:R-:W-:Y:S05]  /*119d0*/  BSYNC B1 ;  /* 0x0000000000017941 */ /* 0x000fea0003800000 */
.L_x_44:
        /* <DEDUP_REMOVED lines=10> */
.L_x_47:
[----:B------:R-:W-:Y:S05]  /*11a80*/  BSYNC B1 ;  /* 0x0000000000017941 */ /* 0x000fea0003800000 */
.L_x_46:
        /* <DEDUP_REMOVED lines=10> */
.L_x_49:
[----:B------:R-:W-:Y:S05]  /*11b30*/  BSYNC B1 ;  /* 0x0000000000017941 */ /* 0x000fea0003800000 */
.L_x_48:
        /* <DEDUP_REMOVED lines=10> */
.L_x_51:
[----:B------:R-:W-:Y:S05]  /*11be0*/  BSYNC B1 ;  /* 0x0000000000017941 */ /* 0x000fea0003800000 */
.L_x_50:
        /* <DEDUP_REMOVED lines=10> */
.L_x_53:
[----:B------:R-:W-:Y:S05]  /*11c90*/  BSYNC B1 ;  /* 0x0000000000017941 */ /* 0x000fea0003800000 */
.L_x_52:
        /* <DEDUP_REMOVED lines=10> */
.L_x_55:
[----:B------:R-:W-:Y:S05]  /*11d40*/  BSYNC B1 ;  /* 0x0000000000017941 */ /* 0x000fea0003800000 */
.L_x_54:
        /* <DEDUP_REMOVED lines=10> */
.L_x_57:
[----:B------:R-:W-:Y:S05]  /*11df0*/  BSYNC B1 ;  /* 0x0000000000017941 */ /* 0x000fea0003800000 */
.L_x_56:
        /* <DEDUP_REMOVED lines=10> */
.L_x_59:
[----:B------:R-:W-:Y:S05]  /*11ea0*/  BSYNC B1 ;  /* 0x0000000000017941 */ /* 0x000fea0003800000 */
.L_x_58:
        /* <DEDUP_REMOVED lines=10> */
.L_x_61:
[----:B------:R-:W-:Y:S05]  /*11f50*/  BSYNC B1 ;  /* 0x0000000000017941 */ /* 0x000fea0003800000 */
.L_x_60:
        /* <DEDUP_REMOVED lines=10> */
.L_x_63:
[----:B------:R-:W-:Y:S05]  /*12000*/  BSYNC B1 ;  /* 0x0000000000017941 */ /* 0x000fea0003800000 */
.L_x_62:
        /* <DEDUP_REMOVED lines=10> */
.L_x_65:
[----:B------:R-:W-:Y:S05]  /*120b0*/  BSYNC B1 ;  /* 0x0000000000017941 */ /* 0x000fea0003800000 */
.L_x_64:
        /* <DEDUP_REMOVED lines=10> */
.L_x_67:
[----:B------:R-:W-:Y:S05]  /*12160*/  BSYNC B1 ;  /* 0x0000000000017941 */ /* 0x000fea0003800000 */
.L_x_66:
        /* <DEDUP_REMOVED lines=10> */
.L_x_69:
[----:B------:R-:W-:Y:S05]  /*12210*/  BSYNC B1 ;  /* 0x0000000000017941 */ /* 0x000fea0003800000 */
.L_x_68:
        /* <DEDUP_REMOVED lines=10> */
.L_x_71:
[----:B------:R-:W-:Y:S05]  /*122c0*/  BSYNC B1 ;  /* 0x0000000000017941 */ /* 0x000fea0003800000 */
.L_x_70:
        /* <DEDUP_REMOVED lines=10> */
.L_x_73:
[----:B------:R-:W-:Y:S05]  /*12370*/  BSYNC B1 ;  /* 0x0000000000017941 */ /* 0x000fea0003800000 */
.L_x_72:
        /* <DEDUP_REMOVED lines=10> */
.L_x_75:
[----:B------:R-:W-:Y:S05]  /*12420*/  BSYNC B1 ;  /* 0x0000000000017941 */ /* 0x000fea0003800000 */
.L_x_74:
        /* <DEDUP_REMOVED lines=10> */
.L_x_77:
[----:B------:R-:W-:Y:S05]  /*124d0*/  BSYNC B1 ;  /* 0x0000000000017941 */ /* 0x000fea0003800000 */
.L_x_76:
        /* <DEDUP_REMOVED lines=10> */
.L_x_79:
[----:B------:R-:W-:Y:S05]  /*12580*/  BSYNC B1 ;  /* 0x0000000000017941 */ /* 0x000fea0003800000 */
.L_x_78:
        /* <DEDUP_REMOVED lines=10> */
.L_x_81:
[----:B------:R-:W-:Y:S05]  /*12630*/  BSYNC B1 ;  /* 0x0000000000017941 */ /* 0x000fea0003800000 */
.L_x_80:
        /* <DEDUP_REMOVED lines=10> */
.L_x_83:
[----:B------:R-:W-:Y:S05]  /*126e0*/  BSYNC B1 ;  /* 0x0000000000017941 */ /* 0x000fea0003800000 */
.L_x_82:
        /* <DEDUP_REMOVED lines=10> */
.L_x_85:
[----:B------:R-:W-:Y:S05]  /*12790*/  BSYNC B1 ;  /* 0x0000000000017941 */ /* 0x000fea0003800000 */
.L_x_84:
        /* <DEDUP_REMOVED lines=10> */
.L_x_87:
[----:B------:R-:W-:Y:S05]  /*12840*/  BSYNC B1 ;  /* 0x0000000000017941 */ /* 0x000fea0003800000 */
.L_x_86:
        /* <DEDUP_REMOVED lines=10> */
.L_x_89:
[----:B------:R-:W-:Y:S05]  /*128f0*/  BSYNC B1 ;  /* 0x0000000000017941 */ /* 0x000fea0003800000 */
.L_x_88:
        /* <DEDUP_REMOVED lines=10> */
.L_x_91:
[----:B------:R-:W-:Y:S05]  /*129a0*/  BSYNC B1 ;  /* 0x0000000000017941 */ /* 0x000fea0003800000 */
.L_x_90:
        /* <DEDUP_REMOVED lines=10> */
.L_x_93:
[----:B------:R-:W-:Y:S05]  /*12a50*/  BSYNC B1 ;  /* 0x0000000000017941 */ /* 0x000fea0003800000 */
.L_x_92:
        /* <DEDUP_REMOVED lines=10> */
.L_x_95:
[----:B------:R-:W-:Y:S05]  /*12b00*/  BSYNC B1 ;  /* 0x0000000000017941 */ /* 0x000fea0003800000 */
.L_x_94:
        /* <DEDUP_REMOVED lines=10> */
.L_x_97:
[----:B------:R-:W-:Y:S05]  /*12bb0*/  BSYNC B1 ;  /* 0x0000000000017941 */ /* 0x000fea0003800000 */
.L_x_96:
        /* <DEDUP_REMOVED lines=10> */
.L_x_99:
[----:B------:R-:W-:Y:S05]  /*12c60*/  BSYNC B1 ;  /* 0x0000000000017941 */ /* 0x000fea0003800000 */
.L_x_98:
        /* <DEDUP_REMOVED lines=10> */
.L_x_101:
[----:B------:R-:W-:Y:S05]  /*12d10*/  BSYNC B1 ;  /* 0x0000000000017941 */ /* 0x000fea0003800000 */
.L_x_100:
        /* <DEDUP_REMOVED lines=10> */
.L_x_103:
[----:B------:R-:W-:Y:S05]  /*12dc0*/  BSYNC B1 ;  /* 0x0000000000017941 */ /* 0x000fea0003800000 */
.L_x_102:
        /* <DEDUP_REMOVED lines=10> */
.L_x_105:
[----:B------:R-:W-:Y:S05]  /*12e70*/  BSYNC B1 ;  /* 0x0000000000017941 */ /* 0x000fea0003800000 */
.L_x_104:
        /* <DEDUP_REMOVED lines=10> */
.L_x_107:
[----:B------:R-:W-:Y:S05]  /*12f20*/  BSYNC B1 ;  /* 0x0000000000017941 */ /* 0x000fea0003800000 */
.L_x_106:
        /* <DEDUP_REMOVED lines=10> */
.L_x_109:
[----:B------:R-:W-:Y:S05]  /*12fd0*/  BSYNC B1 ;  /* 0x0000000000017941 */ /* 0x000fea0003800000 */
.L_x_108:
        /* <DEDUP_REMOVED lines=10> */
.L_x_111:
[----:B------:R-:W-:Y:S05]  /*13080*/  BSYNC B1 ;  /* 0x0000000000017941 */ /* 0x000fea0003800000 */
.L_x_110:
        /* <DEDUP_REMOVED lines=10> */
.L_x_113:
[----:B------:R-:W-:Y:S05]  /*13130*/  BSYNC B1 ;  /* 0x0000000000017941 */ /* 0x000fea0003800000 */
.L_x_112:
        /* <DEDUP_REMOVED lines=10> */
.L_x_115:
[----:B------:R-:W-:Y:S05]  /*131e0*/  BSYNC B1 ;  /* 0x0000000000017941 */ /* 0x000fea0003800000 */
.L_x_114:
        /* <DEDUP_REMOVED lines=10> */
.L_x_117:
[----:B------:R-:W-:Y:S05]  /*13290*/  BSYNC B1 ;  /* 0x0000000000017941 */ /* 0x000fea0003800000 */
.L_x_116:
        /* <DEDUP_REMOVED lines=10> */
.L_x_119:
[----:B------:R-:W-:Y:S05]  /*13340*/  BSYNC B1 ;  /* 0x0000000000017941 */ /* 0x000fea0003800000 */
.L_x_118:
        /* <DEDUP_REMOVED lines=10> */
.L_x_121:
[----:B------:R-:W-:Y:S05]  /*133f0*/  BSYNC B1 ;  /* 0x0000000000017941 */ /* 0x000fea0003800000 */
.L_x_120:
[----:B--2---:R-:W2:Y:S01]  /*13400*/  LDL.LU R23, [R1+0xbc] ;  /* 0x0000bc0001177983 */ /* 0x004ea20000300800 */
[----:B-----5:R-:W-:Y:S01]  /*13410*/  LOP3.LUT R157, R156, 0xffffe000, RZ, 0xc0, !PT ;  /* 0xffffe0009c9d7812 */ /* 0x020fe200078ec0ff */
[----:B------:R-:W-:Y:S01]  /*13420*/  BSSY B1, `(.L_x_122) ;  /* 0x0000009000017945 */ /* 0x000fe20003800000 */
[----:B------:R-:W-:-:S03]  /*13430*/  ISETP.GT.AND P1, PT, R0, 0x60, P3 ;  /* 0x000000600000780c */ /* 0x000fc60001f24270 */
[----:B------:R-:W-:-:S04]  /*13440*/  FMUL R157, R157, R16 ;  /* 0x000000109d9d7220 */ /* 0x000fc80000400000 */
[----:B--2---:R-:W-:Y:S01]  /*13450*/  FFMA R157, R23, R2, R157 ;  /* 0x00000002179d7223 */ /* 0x004fe2000000009d */
[----:B------:R-:W-:-:S04]  /*13460*/  MOV R23, R156 ;  /* 0x0000009c00177202 */ /* 0x000fc80000000f00 */
[----:B------:R-:W-:-:S05]  /*13470*/  F2FP.TF32.F32.PACK_B R157, R157 ;  /* 0x0000009dff9d723e */ /* 0x000fca00024050ff */
[----:B------:R2:W-:Y:S01]  /*13480*/  @P2 STG.E desc[UR44][R6.64+0x164], R157 ;  /* 0x0001649d06002986 */ /* 0x0005e2000c10192c */
[----:B------:R-:W-:Y:S05]  /*13490*/  @!P1 BRA `(.L_x_123) ;  /* 0x0000000000049947 */ /* 0x000fea0003800000 */
[----:B------:R0:W5:Y:S02]  /*134a0*/  LDG.E.LTC128B R23, desc[UR44][R10.64+0x180] ;  /* 0x0001802c0a177981 */ /* 0x000164000c1e1920 */
.L_x_123:
[----:B------:R-:W-:Y:S05]  /*134b0*/  BSYNC B1 ;  /* 0x0000000000017941 */ /* 0x000fea0003800000 */
.L_x_122:
[----:B--2---:R-:W2:Y:S01]  /*134c0*/  LDL.LU R157, [R1+0xc0] ;  /* 0x0000c000019d7983 */ /* 0x004ea20000300800 */
[----:B-----5:R-:W-:Y:S01]  /*134d0*/  LOP3.LUT R156, R23, 0xffffe000, RZ, 0xc0, !PT ;  /* 0xffffe000179c7812 */ /* 0x020fe200078ec0ff */
        /* <DEDUP_REMOVED lines=8> */
.L_x_125:
[----:B------:R-:W-:Y:S05]  /*13560*/  BSYNC B1 ;  /* 0x0000000000017941 */ /* 0x000fea0003800000 */
.L_x_124:
        /* <DEDUP_REMOVED lines=10> */
.L_x_127:
[----:B------:R-:W-:Y:S05]  /*13610*/  BSYNC B1 ;  /* 0x0000000000017941 */ /* 0x000fea0003800000 */
.L_x_126:
        /* <DEDUP_REMOVED lines=10> */
.L_x_129:
[----:B------:R-:W-:Y:S05]  /*136c0*/  BSYNC B1 ;  /* 0x0000000000017941 */ /* 0x000fea0003800000 */
.L_x_128:
        /* <DEDUP_REMOVED lines=10> */
.L_x_131:
[----:B------:R-:W-:Y:S05]  /*13770*/  BSYNC B1 ;  /* 0x0000000000017941 */ /* 0x000fea0003800000 */
.L_x_130:
        /* <DEDUP_REMOVED lines=10> */
.L_x_133:
[----:B------:R-:W-:Y:S05]  /*13820*/  BSYNC B1 ;  /* 0x0000000000017941 */ /* 0x000fea0003800000 */
.L_x_132:
        /* <DEDUP_REMOVED lines=10> */
.L_x_135:
[----:B------:R-:W-:Y:S05]  /*138d0*/  BSYNC B1 ;  /* 0x0000000000017941 */ /* 0x000fea0003800000 */
.L_x_134:
        /* <DEDUP_REMOVED lines=10> */
.L_x_137:
[----:B------:R-:W-:Y:S05]  /*13980*/  BSYNC B1 ;  /* 0x0000000000017941 */ /* 0x000fea0003800000 */
.L_x_136:
        /* <DEDUP_REMOVED lines=10> */
.L_x_139:
[----:B------:R-:W-:Y:S05]  /*13a30*/  BSYNC B1 ;  /* 0x0000000000017941 */ /* 0x000fea0003800000 */
.L_x_138:
        /* <DEDUP_REMOVED lines=10> */
.L_x_141:
[----:B------:R-:W-:Y:S05]  /*13ae0*/  BSYNC B1 ;  /* 0x0000000000017941 */ /* 0x000fea0003800000 */
.L_x_140:
        /* <DEDUP_REMOVED lines=10> */
.L_x_143:
[----:B------:R-:W-:Y:S05]  /*13b90*/  BSYNC B1 ;  /* 0x0000000000017941 */ /* 0x000fea0003800000 */
.L_x_142:
        /* <DEDUP_REMOVED lines=10> */
.L_x_145:
[----:B------:R-:W-:Y:S05]  /*13c40*/  BSYNC B1 ;  /* 0x0000000000017941 */ /* 0x000fea0003800000 */
.L_x_144:
        /* <DEDUP_REMOVED lines=10> */
.L_x_147:
[----:B------:R-:W-:Y:S05]  /*13cf0*/  BSYNC B1 ;  /* 0x0000000000017941 */ /* 0x000fea0003800000 */
.L_x_146:
        /* <DEDUP_REMOVED lines=10> */
.L_x_149:
[----:B------:R-:W-:Y:S05]  /*13da0*/  BSYNC B1 ;  /* 0x0000000000017941 */ /* 0x000fea0003800000 */
.L_x_148:
        /* <DEDUP_REMOVED lines=10> */
.L_x_151:
[----:B------:R-:W-:Y:S05]  /*13e50*/  BSYNC B1 ;  /* 0x0000000000017941 */ /* 0x000fea0003800000 */
.L_x_150:
        /* <DEDUP_REMOVED lines=10> */
.L_x_153:
[----:B------:R-:W-:Y:S05]  /*13f00*/  BSYNC B1 ;  /* 0x0000000000017941 */ /* 0x000fea0003800000 */
.L_x_152:
        /* <DEDUP_REMOVED lines=10> */
.L_x_155:
[----:B------:R-:W-:Y:S05]  /*13fb0*/  BSYNC B1 ;  /* 0x0000000000017941 */ /* 0x000fea0003800000 */
.L_x_154:
        /* <DEDUP_REMOVED lines=10> */
.L_x_157:
[----:B------:R-:W-:Y:S05]  /*14060*/  BSYNC B1 ;  /* 0x0000000000017941 */ /* 0x000fea0003800000 */
.L_x_156:
        /* <DEDUP_REMOVED lines=10> */
.L_x_159:
[----:B------:R-:W-:Y:S05]  /*14110*/  BSYNC B1 ;  /* 0x0000000000017941 */ /* 0x000fea0003800000 */
.L_x_158:
        /* <DEDUP_REMOVED lines=10> */
.L_x_161:
[----:B------:R-:W-:Y:S05]  /*141c0*/  BSYNC B1 ;  /* 0x0000000000017941 */ /* 0x000fea0003800000 */
.L_x_160:
        /* <DEDUP_REMOVED lines=10> */
.L_x_163:
[----:B------:R-:W-:Y:S05]  /*14270*/  BSYNC B1 ;  /* 0x0000000000017941 */ /* 0x000fea0003800000 */
.L_x_162:
        /* <DEDUP_REMOVED lines=10> */
.L_x_165:
[----:B------:R-:W-:Y:S05]  /*14320*/  BSYNC B1 ;  /* 0x0000000000017941 */ /* 0x000fea0003800000 */
.L_x_164:
        /* <DEDUP_REMOVED lines=10> */
.L_x_167:
[----:B------:R-:W-:Y:S05]  /*143d0*/  BSYNC B1 ;  /* 0x0000000000017941 */ /* 0x000fea0003800000 */
.L_x_166:
        /* <DEDUP_REMOVED lines=10> */
.L_x_169:
[----:B------:R-:W-:Y:S05]  /*14480*/  BSYNC B1 ;  /* 0x0000000000017941 */ /* 0x000fea0003800000 */
.L_x_168:
        /* <DEDUP_REMOVED lines=10> */
.L_x_171:
[----:B------:R-:W-:Y:S05]  /*14530*/  BSYNC B1 ;  /* 0x0000000000017941 */ /* 0x000fea0003800000 */
.L_x_170:
        /* <DEDUP_REMOVED lines=10> */
.L_x_173:
[----:B------:R-:W-:Y:S05]  /*145e0*/  BSYNC B1 ;  /* 0x0000000000017941 */ /* 0x000fea0003800000 */
.L_x_172:
        /* <DEDUP_REMOVED lines=10> */
.L_x_175:
[----:B------:R-:W-:Y:S05]  /*14690*/  BSYNC B1 ;  /* 0x0000000000017941 */ /* 0x000fea0003800000 */
.L_x_174:
        /* <DEDUP_REMOVED lines=10> */
.L_x_177:
[----:B------:R-:W-:Y:S05]  /*14740*/  BSYNC B1 ;  /* 0x0000000000017941 */ /* 0x000fea0003800000 */
.L_x_176:
        /* <DEDUP_REMOVED lines=10> */
.L_x_179:
[----:B------:R-:W-:Y:S05]  /*147f0*/  BSYNC B1 ;  /* 0x0000000000017941 */ /* 0x000fea0003800000 */
.L_x_178:
        /* <DEDUP_REMOVED lines=10> */
.L_x_181:
[----:B------:R-:W-:Y:S05]  /*148a0*/  BSYNC B1 ;  /* 0x0000000000017941 */ /* 0x000fea0003800000 */
.L_x_180:
        /* <DEDUP_REMOVED lines=10> */
.L_x_183:
[----:B------:R-:W-:Y:S05]  /*14950*/  BSYNC B1 ;  /* 0x0000000000017941 */ /* 0x000fea0003800000 */
.L_x_182:
        /* <DEDUP_REMOVED lines=10> */
.L_x_185:
[----:B------:R-:W-:Y:S05]  /*14a00*/  BSYNC B1 ;  /* 0x0000000000017941 */ /* 0x000fea0003800000 */
.L_x_184:
        /* <DEDUP_REMOVED lines=10> */
.L_x_187:
[----:B------:R-:W-:Y:S05]  /*14ab0*/  BSYNC B1 ;  /* 0x0000000000017941 */ /* 0x000fea0003800000 */
.L_x_186:
        /* <DEDUP_REMOVED lines=10> */
.L_x_189:
[----:B------:R-:W-:Y:S05]  /*14b60*/  BSYNC B1 ;  /* 0x0000000000017941 */ /* 0x000fea0003800000 */
.L_x_188:
        /* <DEDUP_REMOVED lines=10> */
.L_x_191:
[----:B------:R-:W-:Y:S05]  /*14c10*/  BSYNC B1 ;  /* 0x0000000000017941 */ /* 0x000fea0003800000 */
.L_x_190:
        /* <DEDUP_REMOVED lines=10> */
.L_x_193:
[----:B------:R-:W-:Y:S05]  /*14cc0*/  BSYNC B1 ;  /* 0x0000000000017941 */ /* 0x000fea0003800000 */
.L_x_192:
        /* <DEDUP_REMOVED lines=10> */
.L_x_195:
[----:B------:R-:W-:Y:S05]  /*14d70*/  BSYNC B1 ;  /* 0x0000000000017941 */ /* 0x000fea0003800000 */
.L_x_194:
        /* <DEDUP_REMOVED lines=10> */
.L_x_197:
[----:B------:R-:W-:Y:S05]  /*14e20*/  BSYNC B1 ;  /* 0x0000000000017941 */ /* 0x000fea0003800000 */
.L_x_196:
        /* <DEDUP_REMOVED lines=10> */
.L_x_199:
[----:B------:R-:W-:Y:S05]  /*14ed0*/  BSYNC B1 ;  /* 0x0000000000017941 */ /* 0x000fea0003800000 */
.L_x_198:
        /* <DEDUP_REMOVED lines=10> */
.L_x_201:
[----:B------:R-:W-:Y:S05]  /*14f80*/  BSYNC B1 ;  /* 0x0000000000017941 */ /* 0x000fea0003800000 */
.L_x_200:
        /* <DEDUP_REMOVED lines=10> */
.L_x_203:
[----:B------:R-:W-:Y:S05]  /*15030*/  BSYNC B1 ;  /* 0x0000000000017941 */ /* 0x000fea0003800000 */
.L_x_202:
        /* <DEDUP_REMOVED lines=10> */
.L_x_205:
[----:B------:R-:W-:Y:S05]  /*150e0*/  BSYNC B1 ;  /* 0x0000000000017941 */ /* 0x000fea0003800000 */
.L_x_204:
        /* <DEDUP_REMOVED lines=10> */
.L_x_207:
[----:B------:R-:W-:Y:S05]  /*15190*/  BSYNC B1 ;  /* 0x0000000000017941 */ /* 0x000fea0003800000 */
.L_x_206:
        /* <DEDUP_REMOVED lines=10> */
.L_x_209:
[----:B------:R-:W-:Y:S05]  /*15240*/  BSYNC B1 ;  /* 0x0000000000017941 */ /* 0x000fea0003800000 */
.L_x_208:
        /* <DEDUP_REMOVED lines=10> */
.L_x_211:
[----:B------:R-:W-:Y:S05]  /*152f0*/  BSYNC B1 ;  /* 0x0000000000017941 */ /* 0x000fea0003800000 */
.L_x_210:
        /* <DEDUP_REMOVED lines=10> */
.L_x_213:
[----:B------:R-:W-:Y:S05]  /*153a0*/  BSYNC B1 ;  /* 0x0000000000017941 */ /* 0x000fea0003800000 */
.L_x_212:
        /* <DEDUP_REMOVED lines=10> */
.L_x_215:
[----:B------:R-:W-:Y:S05]  /*15450*/  BSYNC B1 ;  /* 0x0000000000017941 */ /* 0x000fea0003800000 */
.L_x_214:
        /* <DEDUP_REMOVED lines=10> */
.L_x_217:
[----:B------:R-:W-:Y:S05]  /*15500*/  BSYNC B1 ;  /* 0x0000000000017941 */ /* 0x000fea0003800000 */
.L_x_216:
        /* <DEDUP_REMOVED lines=10> */
.L_x_219:
[----:B------:R-:W-:Y:S05]  /*155b0*/  BSYNC B1 ;  /* 0x0000000000017941 */ /* 0x000fea0003800000 */
.L_x_218:
        /* <DEDUP_REMOVED lines=10> */
.L_x_221:
[----:B------:R-:W-:Y:S05]  /*15660*/  BSYNC B1 ;  /* 0x0000000000017941 */ /* 0x000fea0003800000 */
.L_x_220:
        /* <DEDUP_REMOVED lines=10> */
.L_x_223:
[----:B------:R-:W-:Y:S05]  /*15710*/  BSYNC B1 ;  /* 0x0000000000017941 */ /* 0x000fea0003800000 */
.L_x_222:
        /* <DEDUP_REMOVED lines=10> */
.L_x_225:
[----:B------:R-:W-:Y:S05]  /*157c0*/  BSYNC B1 ;  /* 0x0000000000017941 */ /* 0x000fea0003800000 */
.L_x_224:
        /* <DEDUP_REMOVED lines=10> */
.L_x_227:
[----:B------:R-:W-:Y:S05]  /*15870*/  BSYNC B1 ;  /* 0x0000000000017941 */ /* 0x000fea0003800000 */
.L_x_226:
        /* <DEDUP_REMOVED lines=10> */
.L_x_229:
[----:B------:R-:W-:Y:S05]  /*15920*/  BSYNC B1 ;  /* 0x0000000000017941 */ /* 0x000fea0003800000 */
.L_x_228:
        /* <DEDUP_REMOVED lines=10> */
.L_x_231:
[----:B------:R-:W-:Y:S05]  /*159d0*/  BSYNC B1 ;  /* 0x0000000000017941 */ /* 0x000fea0003800000 */
.L_x_230:
        /* <DEDUP_REMOVED lines=10> */
.L_x_233:
[----:B------:R-:W-:Y:S05]  /*15a80*/  BSYNC B1 ;  /* 0x0000000000017941 */ /* 0x000fea0003800000 */
.L_x_232:
        /* <DEDUP_REMOVED lines=10> */
.L_x_235:
[----:B------:R-:W-:Y:S05]  /*15b30*/  BSYNC B1 ;  /* 0x0000000000017941 */ /* 0x000fea0003800000 */
.L_x_234:
        /* <DEDUP_REMOVED lines=10> */
.L_x_237:
[----:B------:R-:W-:Y:S05]  /*15be0*/  BSYNC B1 ;  /* 0x0000000000017941 */ /* 0x000fea0003800000 */
.L_x_236:
        /* <DEDUP_REMOVED lines=10> */
.L_x_239:
[----:B------:R-:W-:Y:S05]  /*15c90*/  BSYNC B1 ;  /* 0x0000000000017941 */ /* 0x000fea0003800000 */
.L_x_238:
        /* <DEDUP_REMOVED lines=10> */
.L_x_241:
[----:B------:R-:W-:Y:S05]  /*15d40*/  BSYNC B1 ;  /* 0x0000000000017941 */ /* 0x000fea0003800000 */
.L_x_240:
        /* <DEDUP_REMOVED lines=10> */
.L_x_243:
[----:B------:R-:W-:Y:S05]  /*15df0*/  BSYNC B1 ;  /* 0x0000000000017941 */ /* 0x000fea0003800000 */
.L_x_242:
        /* <DEDUP_REMOVED lines=10> */
.L_x_245:
[----:B------:R-:W-:Y:S05]  /*15ea0*/  BSYNC B1 ;  /* 0x0000000000017941 */ /* 0x000fea0003800000 */
.L_x_244:
        /* <DEDUP_REMOVED lines=10> */
.L_x_247:
[----:B------:R-:W-:Y:S05]  /*15f50*/  BSYNC B1 ;  /* 0x0000000000017941 */ /* 0x000fea0003800000 */
.L_x_246:
        /* <DEDUP_REMOVED lines=10> */
.L_x_249:
[----:B------:R-:W-:Y:S05]  /*16000*/  BSYNC B1 ;  /* 0x0000000000017941 */ /* 0x000fea0003800000 */
.L_x_248:
        /* <DEDUP_REMOVED lines=10> */
.L_x_251:
[----:B------:R-:W-:Y:S05]  /*160b0*/  BSYNC B1 ;  /* 0x0000000000017941 */ /* 0x000fea0003800000 */
.L_x_250:
        /* <DEDUP_REMOVED lines=10> */
.L_x_253:
[----:B------:R-:W-:Y:S05]  /*16160*/  BSYNC B1 ;  /* 0x0000000000017941 */ /* 0x000fea0003800000 */
.L_x_252:
        /* <DEDUP_REMOVED lines=10> */
.L_x_255:
[----:B------:R-:W-:Y:S05]  /*16210*/  BSYNC B1 ;  /* 0x0000000000017941 */ /* 0x000fea0003800000 */
.L_x_254:
        /* <DEDUP_REMOVED lines=10> */
.L_x_257:
[----:B------:R-:W-:Y:S05]  /*162c0*/  BSYNC B1 ;  /* 0x0000000000017941 */ /* 0x000fea0003800000 */
.L_x_256:
        /* <DEDUP_REMOVED lines=10> */
.L_x_259:
[----:B------:R-:W-:Y:S05]  /*16370*/  BSYNC B1 ;  /* 0x0000000000017941 */ /* 0x000fea0003800000 */
.L_x_258:
        /* <DEDUP_REMOVED lines=10> */
.L_x_261:
[----:B------:R-:W-:Y:S05]  /*16420*/  BSYNC B1 ;  /* 0x0000000000017941 */ /* 0x000fea0003800000 */
.L_x_260:
        /* <DEDUP_REMOVED lines=10> */
.L_x_263:
[----:B------:R-:W-:Y:S05]  /*164d0*/  BSYNC B1 ;  /* 0x0000000000017941 */ /* 0x000fea0003800000 */
.L_x_262:
        /* <DEDUP_REMOVED lines=10> */
.L_x_265:
[----:B------:R-:W-:Y:S05]  /*16580*/  BSYNC B1 ;  /* 0x0000000000017941 */ /* 0x000fea0003800000 */
.L_x_264:
        /* <DEDUP_REMOVED lines=10> */
.L_x_267:
[----:B------:R-:W-:Y:S05]  /*16630*/  BSYNC B1 ;  /* 0x0000000000017941 */ /* 0x000fea0003800000 */
.L_x_266:
        /* <DEDUP_REMOVED lines=10> */
.L_x_269:
[----:B------:R-:W-:Y:S05]  /*166e0*/  BSYNC B1 ;  /* 0x0000000000017941 */ /* 0x000fea0003800000 */
.L_x_268:
        /* <DEDUP_REMOVED lines=10> */
.L_x_271:
[----:B------:R-:W-:Y:S05]  /*16790*/  BSYNC B1 ;  /* 0x0000000000017941 */ /* 0x000fea0003800000 */
.L_x_270:
        /* <DEDUP_REMOVED lines=10> */
.L_x_273:
[----:B------:R-:W-:Y:S05]  /*16840*/  BSYNC B1 ;  /* 0x0000000000017941 */ /* 0x000fea0003800000 */
.L_x_272:
        /* <DEDUP_REMOVED lines=10> */
.L_x_275:
[----:B------:R-:W-:Y:S05]  /*168f0*/  BSYNC B1 ;  /* 0x0000000000017941 */ /* 0x000fea0003800000 */
.L_x_274:
        /* <DEDUP_REMOVED lines=10> */
.L_x_277:
[----:B------:R-:W-:Y:S05]  /*169a0*/  BSYNC B1 ;  /* 0x0000000000017941 */ /* 0x000fea0003800000 */
.L_x_276:
[----:B01-34-:R-:W3:Y:S01]  /*169b0*/  LDL.LU R10, [R1+0x1f4] ;  /* 0x0001f400010a7983 */ /* 0x01bee20000300800 */
        /* <DEDUP_REMOVED lines=9> */
.L_x_279:
[----:B------:R-:W-:Y:S05]  /*16a50*/  BSYNC B1 ;  /* 0x0000000000017941 */ /* 0x000fea0003800000 */
.L_x_278:
[----:B------:R-:W3:Y:S01]  /*16a60*/  LDL.LU R10, [R1+0x1f8] ;  /* 0x0001f800010a7983 */ /* 0x000ee20000300800 */
[----:B0----5:R-:W-:Y:S01]  /*16a70*/  LOP3.LUT R11, R23, 0xffffe000, RZ, 0xc0, !PT ;  /* 0xffffe000170b7812 */ /* 0x021fe200078ec0ff */
[----:B------:R-:W-:Y:S01]  /*16a80*/  BSSY B1, `(.L_x_280) ;  /* 0x000000b000017945 */ /* 0x000fe20003800000 */
[----:B------:R-:W-:Y:S02]  /*16a90*/  ISETP.GT.AND P1, PT, R0, 0xf9, P0 ;  /* 0x000000f90000780c */ /* 0x000fe40000724270 */
[----:B------:R-:W-:Y:S01]  /*16aa0*/  IADD3 R169, P2, R3, 0x80, RZ ;  /* 0x0000008003a97810 */ /* 0x000fe20007f5e0ff */
[----:B------:R-:W-:-:S04]  /*16ab0*/  FMUL R11, R11, R16 ;  /* 0x000000100b0b7220 */ /* 0x000fc80000400000 */
[----:B------:R-:W-:Y:S02]  /*16ac0*/  IMAD.X R3, RZ, RZ, UR7, P2 ;  /* 0x00000007ff037e24 */ /* 0x000fe400090e06ff */
[----:B---3--:R-:W-:Y:S02]  /*16ad0*/  FFMA R11, R10, R2, R11 ;  /* 0x000000020a0b7223 */ /* 0x008fe4000000000b */
[----:B------:R-:W-:-:S03]  /*16ae0*/  IMAD R10, R3, R14, RZ ;  /* 0x0000000e030a7224 */ /* 0x000fc600078e02ff */
[----:B------:R-:W-:-:S05]  /*16af0*/  F2FP.TF32.F32.PACK_B R11, R11 ;  /* 0x0000000bff0b723e */ /* 0x000fca00024050ff */
[----:B------:R0:W-:Y:S01]  /*16b00*/  @P4 STG.E desc[UR44][R6.64+0x3e0], R11 ;  /* 0x0003e00b06004986 */ /* 0x0001e2000c10192c */
[----:B------:R-:W-:Y:S05]  /*16b10*/  @!P1 BRA `(.L_x_281) ;  /* 0x0000000000049947 */ /* 0x000fea0003800000 */
[----:B------:R3:W5:Y:S02]  /*16b20*/  LDG.E.LTC128B R23, desc[UR44][R8.64+0x3e4] ;  /* 0x0003e42c08177981 */ /* 0x000764000c1e1920 */
.L_x_281:
[----:B------:R-:W-:Y:S05]  /*16b30*/  BSYNC B1 ;  /* 0x0000000000017941 */ /* 0x000fea0003800000 */
.L_x_280:
[----:B0-----:R-:W4:Y:S01]  /*16b40*/  LDL.LU R11, [R1+0x1fc] ;  /* 0x0001fc00010b7983 */ /* 0x001f220000300800 */
[----:B-----5:R-:W-:Y:S01]  /*16b50*/  LOP3.LUT R3, R23, 0xffffe000, RZ, 0xc0, !PT ;  /* 0xffffe00017037812 */ /* 0x020fe200078ec0ff */
[C---:B------:R-:W-:Y:S01]  /*16b60*/  IMAD R167, R169.reuse, R15, R10 ;  /* 0x0000000fa9a77224 */ /* 0x040fe200078e020a */
[----:B------:R-:W-:Y:S01]  /*16b70*/  ISETP.GT.AND P0, PT, R158, 0x80, PT ;  /* 0x000000809e00780c */ /* 0x000fe20003f04270 */
[----:B-1-3--:R-:W-:-:S04]  /*16b80*/  IMAD.WIDE.U32 R8, R169, R14, R20 ;  /* 0x0000000ea9087225 */ /* 0x00afc800078e0014 */
[----:B------:R-:W-:Y:S01]  /*16b90*/  FMUL R3, R3, R16 ;  /* 0x0000001003037220 */ /* 0x000fe20000400000 */
[----:B------:R-:W-:Y:S01]  /*16ba0*/  ISETP.GT.AND P4, PT, R0, RZ, P0 ;  /* 0x000000ff0000720c */ /* 0x000fe20000784270 */
[----:B------:R-:W-:Y:S01]  /*16bb0*/  IMAD.IADD R9, R9, 0x1, R167 ;  /* 0x0000000109097824 */ /* 0x000fe200078e02a7 */
[----:B------:R-:W-:Y:S01]  /*16bc0*/  LEA R10, P2, R8, R12, 0x2 ;  /* 0x0000000c080a7211 */ /* 0x000fe200078410ff */
[----:B----4-:R-:W-:-:S03]  /*16bd0*/  FFMA R15, R11, R2, R3 ;  /* 0x000000020b0f7223 */ /* 0x010fc60000000003 */
[----:B------:R-:W-:Y:S02]  /*16be0*/  LEA.HI.X R11, R8, R13, R9, 0x2, P2 ;  /* 0x0000000d080b7211 */ /* 0x000fe400010f1409 */
[----:B------:R-:W-:-:S05]  /*16bf0*/  F2FP.TF32.F32.PACK_B R15, R15 ;  /* 0x0000000fff0f723e */ /* 0x000fca00024050ff */
[----:B------:R0:W-:Y:S04]  /*16c00*/  @P1 STG.E desc[UR44][R6.64+0x3e4], R15 ;  /* 0x0003e40f06001986 */ /* 0x0001e8000c10192c */
[----:B------:R-:W3:Y:S01]  /*16c10*/  @P4 LDG.E.LTC128B R23, desc[UR44][R10.64] ;  /* 0x0000002c0a174981 */ /* 0x000ee2000c1e1920 */
[----:B------:R-:W-:Y:S01]  /*16c20*/  MOV R163, UR8 ;  /* 0x0000000800a37c02 */ /* 0x000fe20008000f00 */
[----:B------:R-:W-:Y:S01]  /*16c30*/  IMAD.WIDE.U32 R8, R169, R14, R18 ;  /* 0x0000000ea9087225 */ /* 0x000fe200078e0012 */
[----:B------:R-:W-:Y:S01]  /*16c40*/  ISETP.GT.AND P2, PT, R0, 0x1, P0 ;  /* 0x000000010000780c */ /* 0x000fe20000744270 */
[----:B------:R-:W-:Y:S02]  /*16c50*/  BSSY B1, `(.L_x_282) ;  /* 0x0000013000017945 */ /* 0x000fe40003800000 */
[----:B------:R-:W-:-:S02]  /*16c60*/  IMAD.IADD R9, R167, 0x1, R9 ;  /* 0x00000001a7097824 */ /* 0x000fc400078e0209 */
[----:B------:R-:W-:Y:S02]  /*16c70*/  IMAD.U32 R165, RZ, RZ, UR8 ;  /* 0x00000008ffa57e24 */ /* 0x000fe4000f8e00ff */
[----:B------:R-:W-:Y:S02]  /*16c80*/  IMAD.U32 R164, RZ, RZ, UR9 ;  /* 0x00000009ffa47e24 */ /* 0x000fe4000f8e00ff */
[----:B------:R-:W-:Y:S02]  /*16c90*/  IMAD.SHL.U32 R163, R163, 0x200, RZ ;  /* 0x00000200a3a37824 */ /* 0x000fe400078e00ff */
[----:B--2---:R-:W-:Y:S01]  /*16ca0*/  IMAD.WIDE.U32 R156, R22, UR42, R8 ;  /* 0x0000002a169c7c25 */ /* 0x004fe2000f8e0008 */
[----:B------:R-:W-:Y:S02]  /*16cb0*/  SHF.L.U64.HI R165, R165, 0x9, R164 ;  /* 0x00000009a5a57819 */ /* 0x000fe400000102a4 */
[----:B------:R-:W-:Y:S02]  /*16cc0*/  IADD3 R8, P1, R163, R4, RZ ;  /* 0x00000004a3087210 */ /* 0x000fe40007f3e0ff */
[----:B0-----:R-:W-:-:S03]  /*16cd0*/  LEA R6, P3, R156, R12, 0x2 ;  /* 0x0000000c9c067211 */ /* 0x001fc600078610ff */
[----:B------:R-:W-:Y:S01]  /*16ce0*/  IMAD.X R9, R165, 0x1, R5, P1 ;  /* 0x00000001a5097824 */ /* 0x000fe200008e0605 */
[----:B---3--:R-:W-:-:S05]  /*16cf0*/  LOP3.LUT R3, R23, 0xffffe000, RZ, 0xc0, !PT ;  /* 0xffffe00017037812 */ /* 0x008fca00078ec0ff */
[----:B------:R-:W-:-:S04]  /*16d00*/  FMUL R3, R3, R16 ;  /* 0x0000001003037220 */ /* 0x000fc80000400000 */
[----:B------:R-:W-:Y:S01]  /*16d10*/  FFMA R11, R24, R2, R3 ;  /* 0x00000002180b7223 */ /* 0x000fe20000000003 */
[----:B------:R-:W-:-:S04]  /*16d20*/  IADD3 R3, R159, R157, RZ ;  /* 0x0000009d9f037210 */ /* 0x000fc80007ffe0ff */
[----:B------:R-:W-:Y:S02]  /*16d30*/  F2FP.TF32.F32.PACK_B R11, R11 ;  /* 0x0000000bff0b723e */ /* 0x000fe400024050ff */
[----:B------:R-:W-:-:S03]  /*16d40*/  LEA.HI.X R7, R156, R13, R3, 0x2, P3 ;  /* 0x0000000d9c077211 */ /* 0x000fc600018f1403 */
[----:B------:R0:W-:Y:S01]  /*16d50*/  @P4 STG.E desc[UR44][R8.64], R11 ;  /* 0x0000000b08004986 */ /* 0x0001e2000c10192c */
[----:B------:R-:W-:Y:S05]  /*16d60*/  @!P2 BRA `(.L_x_283) ;  /* 0x000000000004a947 */ /* 0x000fea0003800000 */
[----:B------:R1:W5:Y:S02]  /*16d70*/  LDG.E.LTC128B R23, desc[UR44][R6.64+0x4] ;  /* 0x0000042c06177981 */ /* 0x000364000c1e1920 */
.L_x_283:
[----:B------:R-:W-:Y:S05]  /*16d80*/  BSYNC B1 ;  /* 0x0000000000017941 */ /* 0x000fea0003800000 */
.L_x_282:
[----:B-----5:R-:W-:Y:S01]  /*16d90*/  LOP3.LUT R3, R23, 0xffffe000, RZ, 0xc0, !PT ;  /* 0xffffe00017037812 */ /* 0x020fe200078ec0ff */
[----:B------:R-:W-:Y:S01]  /*16da0*/  IMAD.WIDE.U32 R14, R169, R14, R154 ;  /* 0x0000000ea90e7225 */ /* 0x000fe200078e009a */
[----:B------:R-:W-:Y:S01]  /*16db0*/  ISETP.GT.AND P1, PT, R158, 0x88, PT ;  /* 0x000000889e00780c */ /* 0x000fe20003f24270 */
[----:B------:R-:W-:Y:S02]  /*16dc0*/  BSSY B1, `(.L_x_284) ;  /* 0x0000010000017945 */ /* 0x000fe40003800000 */
[----:B------:R-:W-:Y:S01]  /*16dd0*/  FMUL R10, R3, R16 ;  /* 0x00000010030a7220 */ /* 0x000fe20000400000 */
[----:B------:R-:W-:Y:S01]  /*16de0*/  ISETP.GT.AND P3, PT, R0, RZ, P1 ;  /* 0x000000ff0000720c */ /* 0x000fe20000f64270 */
[----:B------:R-:W-:Y:S01]  /*16df0*/  IMAD.IADD R167, R167, 0x1, R15 ;  /* 0x00000001a7a77824 */ /* 0x000fe200078e020f */
[----:B------:R-:W-:Y:S01]  /*16e00*/  IADD3 R152, P4, R152, R14, RZ ;  /* 0x0000000e98987210 */ /* 0x000fe20007f9e0ff */
[----:B------:R-:W-:Y:S01]  /*16e10*/  FFMA R25, R25, R2, R10 ;  /* 0x0000000219197223 */ /* 0x000fe2000000000a */
[----:B------:R-:W-:Y:S01]  /*16e20*/  IADD3 R14, P5, R18, R14, RZ ;  /* 0x0000000e120e7210 */ /* 0x000fe20007fbe0ff */
[----:B------:R-:W-:-:S02]  /*16e30*/  IMAD.MOV.U32 R3, RZ, RZ, R23 ;  /* 0x000000ffff037224 */ /* 0x000fc400078e0017 */
[----:B------:R-:W-:Y:S01]  /*16e40*/  IMAD.X R20, R167, 0x1, R21, P4 ;  /* 0x00000001a7147824 */ /* 0x000fe200020e0615 */
[----:B------:R-:W-:Y:S02]  /*16e50*/  F2FP.TF32.F32.PACK_B R25, R25 ;  /* 0x00000019ff19723e */ /* 0x000fe400024050ff */
[C---:B------:R-:W-:Y:S02]  /*16e60*/  LEA R10, P4, R152.reuse, R12, 0x2 ;  /* 0x0000000c980a7211 */ /* 0x040fe400078810ff */
[----:B------:R-:W-:Y:S01]  /*16e70*/  IADD3.X R15, R19, R167, RZ, P5, !PT ;  /* 0x000000a7130f7210 */ /* 0x000fe20002ffe4ff */
[----:B------:R2:W-:Y:S01]  /*16e80*/  @P2 STG.E desc[UR44][R8.64+0x4], R25 ;  /* 0x0000041908002986 */ /* 0x0005e2000c10192c */
[----:B0-----:R-:W-:Y:S01]  /*16e90*/  LEA.HI.X R11, R152, R13, R20, 0x2, P4 ;  /* 0x0000000d980b7211 */ /* 0x001fe200020f1414 */
[----:B------:R-:W-:Y:S08]  /*16ea0*/  @!P3 BRA `(.L_x_285) ;  /* 0x000000000004b947 */ /* 0x000ff00003800000 */
[----:B------:R0:W5:Y:S02]  /*16eb0*/  LDG.E.LTC128B R3, desc[UR44][R10.64] ;  /* 0x0000002c0a037981 */ /* 0x000164000c1e1920 */
.L_x_285:
[----:B------:R-:W-:Y:S05]  /*16ec0*/  BSYNC B1 ;  /* 0x0000000000017941 */ /* 0x000fea0003800000 */
.L_x_284:
[----:B0----5:R-:W-:Y:S01]  /*16ed0*/  LOP3.LUT R11, R3, 0xffffe000, RZ, 0xc0, !PT ;  /* 0xffffe000030b7812 */ /* 0x021fe200078ec0ff */
[----:B------:R-:W-:Y:S01]  /*16ee0*/  IMAD.WIDE.U32 R22, R22, UR42, R14 ;  /* 0x0000002a16167c25 */ /* 0x000fe2000f8e000e */
[----:B------:R-:W-:Y:S01]  /*16ef0*/  IADD3 R10, P2, R8, R161, RZ ;  /* 0x000000a1080a7210 */ /* 0x000fe20007f5e0ff */
[----:B------:R-:W-:Y:S01]  /*16f00*/  BSSY B1, `(.L_x_286) ;  /* 0x000000c000017945 */ /* 0x000fe20003800000 */
[----:B------:R-:W-:Y:S01]  /*16f10*/  ISETP.GT.AND P5, PT, R0, 0x1, P1 ;  /* 0x000000010000780c */ /* 0x000fe20000fa4270 */
[----:B------:R-:W-:Y:S01]  /*16f20*/  FMUL R11, R11, R16 ;  /* 0x000000100b0b7220 */ /* 0x000fe20000400000 */
[----:B------:R-:W-:Y:S01]  /*16f30*/  IMAD.IADD R159, R159, 0x1, R23 ;  /* 0x000000019f9f7824 */ /* 0x000fe200078e0217 */
[----:B------:R-:W-:Y:S02]  /*16f40*/  LEA R12, P4, R22, R12, 0x2 ;  /* 0x0000000c160c7211 */ /* 0x000fe400078810ff */
[----:B------:R-:W-:Y:S01]  /*16f50*/  FFMA R15, R26, R2, R11 ;  /* 0x000000021a0f7223 */ /* 0x000fe2000000000b */
[----:B------:R-:W-:Y:S01]  /*16f60*/  IMAD.X R11, R9, 0x1, R160, P2 ;  /* 0x00000001090b7824 */ /* 0x000fe200010e06a0 */
[----:B------:R-:W-:-:S03]  /*16f70*/  LEA.HI.X R13, R22, R13, R159, 0x2, P4 ;  /* 0x0000000d160d7211 */ /* 0x000fc600020f149f */
[----:B------:R-:W-:-:S05]  /*16f80*/  F2FP.TF32.F32.PACK_B R15, R15 ;  /* 0x0000000fff0f723e */ /* 0x000fca00024050ff */
[----:B------:R0:W-:Y:S01]  /*16f90*/  @P3 STG.E desc[UR44][R10.64], R15 ;  /* 0x0000000f0a003986 */ /* 0x0001e2000c10192c */
[----:B------:R-:W-:Y:S05]  /*16fa0*/  @!P5 BRA `(.L_x_287) ;  /* 0x000000000004d947 */ /* 0x000fea0003800000 */
[----:B------:R3:W5:Y:S02]  /*16fb0*/  LDG.E.LTC128B R3, desc[UR44][R12.64+0x4] ;  /* 0x0000042c0c037981 */ /* 0x000764000c1e1920 */
.L_x_287:
[----:B------:R-:W-:Y:S05]  /*16fc0*/  BSYNC B1 ;  /* 0x0000000000017941 */ /* 0x000fea0003800000 */
.L_x_286:
[----:B0----5:R-:W-:Y:S01]  /*16fd0*/  LOP3.LUT R15, R3, 0xffffe000, RZ, 0xc0, !PT ;  /* 0xffffe000030f7812 */ /* 0x021fe200078ec0ff */
[----:B------:R-:W-:Y:S01]  /*16fe0*/  BSSY B1, `(.L_x_288) ;  /* 0x0000008000017945 */ /* 0x000fe20003800000 */
[----:B------:R-:W-:-:S03]  /*16ff0*/  ISETP.GT.AND P2, PT, R0, 0x8, P0 ;  /* 0x000000080000780c */ /* 0x000fc60000744270 */
[----:B------:R-:W-:-:S04]  /*17000*/  FMUL R14, R15, R16 ;  /* 0x000000100f0e7220 */ /* 0x000fc80000400000 */
[----:B------:R-:W-:-:S05]  /*17010*/  FFMA R27, R27, R2, R14 ;  /* 0x000000021b1b7223 */ /* 0x000fca000000000e */
[----:B------:R-:W-:-:S05]  /*17020*/  F2FP.TF32.F32.PACK_B R27, R27 ;  /* 0x0000001bff1b723e */ /* 0x000fca00024050ff */
[----:B------:R0:W-:Y:S01]  /*17030*/  @P5 STG.E desc[UR44][R10.64+0x4], R27 ;  /* 0x0000041b0a005986 */ /* 0x0001e2000c10192c */
[----:B------:R-:W-:Y:S05]  /*17040*/  @!P2 BRA `(.L_x_289) ;  /* 0x000000000004a947 */ /* 0x000fea0003800000 */
[----:B------:R4:W5:Y:S02]  /*17050*/  LDG.E.LTC128B R3, desc[UR44][R6.64+0x20] ;  /* 0x0000202c06037981 */ /* 0x000964000c1e1920 */
.L_x_289:
[----:B------:R-:W-:Y:S05]  /*17060*/  BSYNC B1 ;  /* 0x0000000000017941 */ /* 0x000fea0003800000 */
.L_x_288:
        /* <DEDUP_REMOVED lines=9> */
.L_x_291:
[----:B------:R-:W-:Y:S05]  /*17100*/  BSYNC B1 ;  /* 0x0000000000017941 */ /* 0x000fea0003800000 */
.L_x_290:
        /* <DEDUP_REMOVED lines=9> */
.L_x_293:
[----:B------:R-:W-:Y:S05]  /*171a0*/  BSYNC B1 ;  /* 0x0000000000017941 */ /* 0x000fea0003800000 */
.L_x_292:
[----:B-----5:R-:W-:Y:S01]  /*171b0*/  LOP3.LUT R11, R3, 0xffffe000, RZ, 0xc0, !PT ;  /* 0xffffe000030b7812 */ /* 0x020fe200078ec0ff */
[----:B------:R-:W-:Y:S01]  /*171c0*/  BSSY B1, `(.L_x_294) ;  /* 0x000000a000017945 */ /* 0x000fe20003800000 */
[----:B------:R-:W-:Y:S02]  /*171d0*/  IADD3 R10, P3, R161, R8, RZ ;  /* 0x00000008a10a7210 */ /* 0x000fe40007f7e0ff */
[----:B------:R-:W-:Y:S01]  /*171e0*/  ISETP.GT.AND P2, PT, R0, 0x9, P1 ;  /* 0x000000090000780c */ /* 0x000fe20000f44270 */
[----:B------:R-:W-:-:S04]  /*171f0*/  FMUL R11, R11, R16 ;  /* 0x000000100b0b7220 */ /* 0x000fc80000400000 */
[----:B------:R-:W-:Y:S01]  /*17200*/  FFMA R15, R30, R2, R11 ;  /* 0x000000021e0f7223 */ /* 0x000fe2000000000b */
[----:B------:R-:W-:-:S04]  /*17210*/  IADD3.X R11, R160, R9, RZ, P3, !PT ;  /* 0x00000009a00b7210 */ /* 0x000fc80001ffe4ff */
[----:B------:R-:W-:-:S05]  /*17220*/  F2FP.TF32.F32.PACK_B R15, R15 ;  /* 0x0000000fff0f723e */ /* 0x000fca00024050ff */
[----:B------:R0:W-:Y:S01]  /*17230*/  @P4 STG.E desc[UR44][R10.64+0x20], R15 ;  /* 0x0000200f0a004986 */ /* 0x0001e2000c10192c */
[----:B------:R-:W-:Y:S05]  /*17240*/  @!P2 BRA `(.L_x_295) ;  /* 0x000000000004a947 */ /* 0x000fea0003800000 */
[----:B------:R0:W5:Y:S02]  /*17250*/  LDG.E.LTC128B R3, desc[UR44][R12.64+0x24] ;  /* 0x0000242c0c037981 */ /* 0x000164000c1e1920 */
.L_x_295:
[----:B------:R-:W-:Y:S05]  /*17260*/  BSYNC B1 ;  /* 0x0000000000017941 */ /* 0x000fea0003800000 */
.L_x_294:
[----:B0----5:R-:W-:Y:S01]  /*17270*/  LOP3.LUT R11, R3, 0xffffe000, RZ, 0xc0, !PT ;  /* 0xffffe000030b7812 */ /* 0x021fe200078ec0ff */
[----:B------:R-:W-:Y:S01]  /*17280*/  BSSY B1, `(.L_x_296) ;  /* 0x000000a000017945 */ /* 0x000fe20003800000 */
[----:B------:R-:W-:Y:S02]  /*17290*/  IADD3 R4, P3, P4, R161, R4, R163 ;  /* 0x00000004a1047210 */ /* 0x000fe40007c7e0a3 */
[----:B------:R-:W-:Y:S01]  /*172a0*/  ISETP.GT.AND P5, PT, R0, 0x10, P0 ;  /* 0x000000100000780c */ /* 0x000fe200007a4270 */
[----:B------:R-:W-:Y:S01]  /*172b0*/  FMUL R10, R11, R16 ;  /* 0x000000100b0a7220 */ /* 0x000fe20000400000 */
[----:B------:R-:W-:-:S03]  /*172c0*/  IADD3.X R5, R160, R5, R165, P3, P4 ;  /* 0x00000005a0057210 */ /* 0x000fc60001fe84a5 */
[----:B------:R-:W-:-:S05]  /*172d0*/  FFMA R31, R31, R2, R10 ;  /* 0x000000021f1f7223 */ /* 0x000fca000000000a */
[----:B------:R-:W-:-:S05]  /*172e0*/  F2FP.TF32.F32.PACK_B R31, R31 ;  /* 0x0000001fff1f723e */ /* 0x000fca00024050ff */
[----:B------:R0:W-:Y:S01]  /*172f0*/  @P2 STG.E desc[UR44][R4.64+0x24], R31 ;  /* 0x0000241f04002986 */ /* 0x0001e2000c10192c */
[----:B------:R-:W-:Y:S05]  /*17300*/  @!P5 BRA `(.L_x_297) ;  /* 0x000000000004d947 */ /* 0x000fea0003800000 */
[----:B------:R0:W5:Y:S02]  /*17310*/  LDG.E.LTC128B R3, desc[UR44][R6.64+0x40] ;  /* 0x0000402c06037981 */ /* 0x000164000c1e1920 */
.L_x_297:
[----:B------:R-:W-:Y:S05]  /*17320*/  BSYNC B1 ;  /* 0x0000000000017941 */ /* 0x000fea0003800000 */
.L_x_296:
[----:B-----5:R-:W-:Y:S01]  /*17330*/  LOP3.LUT R11, R3, 0xffffe000, RZ, 0xc0, !PT ;  /* 0xffffe000030b7812 */ /* 0x020fe200078ec0ff */
        /* <DEDUP_REMOVED lines=8> */
.L_x_299:
[----:B------:R-:W-:Y:S05]  /*173c0*/  BSYNC B1 ;  /* 0x0000000000017941 */ /* 0x000fea0003800000 */
.L_x_298:
        /* <DEDUP_REMOVED lines=9> */
.L_x_301:
[----:B------:R-:W-:Y:S05]  /*17460*/  BSYNC B1 ;  /* 0x0000000000017941 */ /* 0x000fea0003800000 */
.L_x_300:
        /* <DEDUP_REMOVED lines=9> */
.L_x_303:
[----:B------:R-:W-:Y:S05]  /*17500*/  BSYNC B1 ;  /* 0x0000000000017941 */ /* 0x000fea0003800000 */
.L_x_302:
        /* <DEDUP_REMOVED lines=9> */
.L_x_305:
[----:B------:R-:W-:Y:S05]  /*175a0*/  BSYNC B1 ;  /* 0x0000000000017941 */ /* 0x000fea0003800000 */
.L_x_304:
        /* <DEDUP_REMOVED lines=9> */
.L_x_307:
[----:B------:R-:W-:Y:S05]  /*17640*/  BSYNC B1 ;  /* 0x0000000000017941 */ /* 0x000fea0003800000 */
.L_x_306:
        /* <DEDUP_REMOVED lines=9> */
.L_x_309:
[----:B------:R-:W-:Y:S05]  /*176e0*/  BSYNC B1 ;  /* 0x0000000000017941 */ /* 0x000fea0003800000 */
.L_x_308:
        /* <DEDUP_REMOVED lines=9> */
.L_x_311:
[----:B------:R-:W-:Y:S05]  /*17780*/  BSYNC B1 ;  /* 0x0000000000017941 */ /* 0x000fea0003800000 */
.L_x_310:
        /* <DEDUP_REMOVED lines=9> */
.L_x_313:
[----:B------:R-:W-:Y:S05]  /*17820*/  BSYNC B1 ;  /* 0x0000000000017941 */ /* 0x000fea0003800000 */
.L_x_312:
        /* <DEDUP_REMOVED lines=9> */
.L_x_315:
[----:B------:R-:W-:Y:S05]  /*178c0*/  BSYNC B1 ;  /* 0x0000000000017941 */ /* 0x000fea0003800000 */
.L_x_314:
        /* <DEDUP_REMOVED lines=9> */
.L_x_317:
[----:B------:R-:W-:Y:S05]  /*17960*/  BSYNC B1 ;  /* 0x0000000000017941 */ /* 0x000fea0003800000 */
.L_x_316:
        /* <DEDUP_REMOVED lines=9> */
.L_x_319:
[----:B------:R-:W-:Y:S05]  /*17a00*/  BSYNC B1 ;  /* 0x0000000000017941 */ /* 0x000fea0003800000 */
.L_x_318:
        /* <DEDUP_REMOVED lines=9> */
.L_x_321:
[----:B------:R-:W-:Y:S05]  /*17aa0*/  BSYNC B1 ;  /* 0x0000000000017941 */ /* 0x000fea0003800000 */
.L_x_320:
        /* <DEDUP_REMOVED lines=9> */
.L_x_323:
[----:B------:R-:W-:Y:S05]  /*17b40*/  BSYNC B1 ;  /* 0x0000000000017941 */ /* 0x000fea0003800000 */
.L_x_322:
        /* <DEDUP_REMOVED lines=9> */
.L_x_325:
[----:B------:R-:W-:Y:S05]  /*17be0*/  BSYNC B1 ;  /* 0x0000000000017941 */ /* 0x000fea0003800000 */
.L_x_324:
        /* <DEDUP_REMOVED lines=9> */
.L_x_327:
[----:B------:R-:W-:Y:S05]  /*17c80*/  BSYNC B1 ;  /* 0x0000000000017941 */ /* 0x000fea0003800000 */
.L_x_326:
        /* <DEDUP_REMOVED lines=9> */
.L_x_329:
[----:B------:R-:W-:Y:S05]  /*17d20*/  BSYNC B1 ;  /* 0x0000000000017941 */ /* 0x000fea0003800000 */
.L_x_328:
        /* <DEDUP_REMOVED lines=9> */
.L_x_331:
[----:B------:R-:W-:Y:S05]  /*17dc0*/  BSYNC B1 ;  /* 0x0000000000017941 */ /* 0x000fea0003800000 */
.L_x_330:
        /* <DEDUP_REMOVED lines=9> */
.L_x_333:
[----:B------:R-:W-:Y:S05]  /*17e60*/  BSYNC B1 ;  /* 0x0000000000017941 */ /* 0x000fea0003800000 */
.L_x_332:
        /* <DEDUP_REMOVED lines=9> */
.L_x_335:
[----:B------:R-:W-:Y:S05]  /*17f00*/  BSYNC B1 ;  /* 0x0000000000017941 */ /* 0x000fea0003800000 */
.L_x_334:
        /* <DEDUP_REMOVED lines=9> */
.L_x_337:
[----:B------:R-:W-:Y:S05]  /*17fa0*/  BSYNC B1 ;  /* 0x0000000000017941 */ /* 0x000fea0003800000 */
.L_x_336:
        /* <DEDUP_REMOVED lines=9> */
.L_x_339:
[----:B------:R-:W-:Y:S05]  /*18040*/  BSYNC B1 ;  /* 0x0000000000017941 */ /* 0x000fea0003800000 */
.L_x_338:
        /* <DEDUP_REMOVED lines=9> */
.L_x_341:
[----:B------:R-:W-:Y:S05]  /*180e0*/  BSYNC B1 ;  /* 0x0000000000017941 */ /* 0x000fea0003800000 */
.L_x_340:
        /* <DEDUP_REMOVED lines=9> */
.L_x_343:
[----:B------:R-:W-:Y:S05]  /*18180*/  BSYNC B1 ;  /* 0x0000000000017941 */ /* 0x000fea0003800000 */
.L_x_342:
        /* <DEDUP_REMOVED lines=9> */
.L_x_345:
[----:B------:R-:W-:Y:S05]  /*18220*/  BSYNC B1 ;  /* 0x0000000000017941 */ /* 0x000fea0003800000 */
.L_x_344:
        /* <DEDUP_REMOVED lines=9> */
.L_x_347:
[----:B------:R-:W-:Y:S05]  /*182c0*/  BSYNC B1 ;  /* 0x0000000000017941 */ /* 0x000fea0003800000 */
.L_x_346:
        /* <DEDUP_REMOVED lines=9> */
.L_x_349:
[----:B------:R-:W-:Y:S05]  /*18360*/  BSYNC B1 ;  /* 0x0000000000017941 */ /* 0x000fea0003800000 */
.L_x_348:
        /* <DEDUP_REMOVED lines=9> */
.L_x_351:
[----:B------:R-:W-:Y:S05]  /*18400*/  BSYNC B1 ;  /* 0x0000000000017941 */ /* 0x000fea0003800000 */
.L_x_350:
        /* <DEDUP_REMOVED lines=9> */
.L_x_353:
[----:B------:R-:W-:Y:S05]  /*184a0*/  BSYNC B1 ;  /* 0x0000000000017941 */ /* 0x000fea0003800000 */
.L_x_352:
        /* <DEDUP_REMOVED lines=9> */
.L_x_355:
[----:B------:R-:W-:Y:S05]  /*18540*/  BSYNC B1 ;  /* 0x0000000000017941 */ /* 0x000fea0003800000 */
.L_x_354:
        /* <DEDUP_REMOVED lines=9> */
.L_x_357:
[----:B------:R-:W-:Y:S05]  /*185e0*/  BSYNC B1 ;  /* 0x0000000000017941 */ /* 0x000fea0003800000 */
.L_x_356:
        /* <DEDUP_REMOVED lines=9> */
.L_x_359:
[----:B------:R-:W-:Y:S05]  /*18680*/  BSYNC B1 ;  /* 0x0000000000017941 */ /* 0x000fea0003800000 */
.L_x_358:
        /* <DEDUP_REMOVED lines=9> */
.L_x_361:
[----:B------:R-:W-:Y:S05]  /*18720*/  BSYNC B1 ;  /* 0x0000000000017941 */ /* 0x000fea0003800000 */
.L_x_360:
        /* <DEDUP_REMOVED lines=9> */
.L_x_363:
[----:B------:R-:W-:Y:S05]  /*187c0*/  BSYNC B1 ;  /* 0x0000000000017941 */ /* 0x000fea0003800000 */
.L_x_362:
        /* <DEDUP_REMOVED lines=9> */
.L_x_365:
[----:B------:R-:W-:Y:S05]  /*18860*/  BSYNC B1 ;  /* 0x0000000000017941 */ /* 0x000fea0003800000 */
.L_x_364:
        /* <DEDUP_REMOVED lines=9> */
.L_x_367:
[----:B------:R-:W-:Y:S05]  /*18900*/  BSYNC B1 ;  /* 0x0000000000017941 */ /* 0x000fea0003800000 */
.L_x_366:
        /* <DEDUP_REMOVED lines=9> */
.L_x_369:
[----:B------:R-:W-:Y:S05]  /*189a0*/  BSYNC B1 ;  /* 0x0000000000017941 */ /* 0x000fea0003800000 */
.L_x_368:
        /* <DEDUP_REMOVED lines=9> */
.L_x_371:
[----:B------:R-:W-:Y:S05]  /*18a40*/  BSYNC B1 ;  /* 0x0000000000017941 */ /* 0x000fea0003800000 */
.L_x_370:
        /* <DEDUP_REMOVED lines=9> */
.L_x_373:
[----:B------:R-:W-:Y:S05]  /*18ae0*/  BSYNC B1 ;  /* 0x0000000000017941 */ /* 0x000fea0003800000 */
.L_x_372:
        /* <DEDUP_REMOVED lines=9> */
.L_x_375:
[----:B------:R-:W-:Y:S05]  /*18b80*/  BSYNC B1 ;  /* 0x0000000000017941 */ /* 0x000fea0003800000 */
.L_x_374:
        /* <DEDUP_REMOVED lines=9> */
.L_x_377:
[----:B------:R-:W-:Y:S05]  /*18c20*/  BSYNC B1 ;  /* 0x0000000000017941 */ /* 0x000fea0003800000 */
.L_x_376:
        /* <DEDUP_REMOVED lines=9> */
.L_x_379:
[----:B------:R-:W-:Y:S05]  /*18cc0*/  BSYNC B1 ;  /* 0x0000000000017941 */ /* 0x000fea0003800000 */
.L_x_378:
        /* <DEDUP_REMOVED lines=9> */
.L_x_381:
[----:B------:R-:W-:Y:S05]  /*18d60*/  BSYNC B1 ;  /* 0x0000000000017941 */ /* 0x000fea0003800000 */
.L_x_380:
        /* <DEDUP_REMOVED lines=9> */
.L_x_383:
[----:B------:R-:W-:Y:S05]  /*18e00*/  BSYNC B1 ;  /* 0x0000000000017941 */ /* 0x000fea0003800000 */
.L_x_382:
        /* <DEDUP_REMOVED lines=9> */
.L_x_385:
[----:B------:R-:W-:Y:S05]  /*18ea0*/  BSYNC B1 ;  /* 0x0000000000017941 */ /* 0x000fea0003800000 */
.L_x_384:
        /* <DEDUP_REMOVED lines=9> */
.L_x_387:
[----:B------:R-:W-:Y:S05]  /*18f40*/  BSYNC B1 ;  /* 0x0000000000017941 */ /* 0x000fea0003800000 */
.L_x_386:
        /* <DEDUP_REMOVED lines=9> */
.L_x_389:
[----:B------:R-:W-:Y:S05]  /*18fe0*/  BSYNC B1 ;  /* 0x0000000000017941 */ /* 0x000fea0003800000 */
.L_x_388:
        /* <DEDUP_REMOVED lines=9> */
.L_x_391:
[----:B------:R-:W-:Y:S05]  /*19080*/  BSYNC B1 ;  /* 0x0000000000017941 */ /* 0x000fea0003800000 */
.L_x_390:
        /* <DEDUP_REMOVED lines=9> */
.L_x_393:
[----:B------:R-:W-:Y:S05]  /*19120*/  BSYNC B1 ;  /* 0x0000000000017941 */ /* 0x000fea0003800000 */
.L_x_392:
        /* <DEDUP_REMOVED lines=9> */
.L_x_395:
[----:B------:R-:W-:Y:S05]  /*191c0*/  BSYNC B1 ;  /* 0x0000000000017941 */ /* 0x000fea0003800000 */
.L_x_394:
        /* <DEDUP_REMOVED lines=9> */
.L_x_397:
[----:B------:R-:W-:Y:S05]  /*19260*/  BSYNC B1 ;  /* 0x0000000000017941 */ /* 0x000fea0003800000 */
.L_x_396:
        /* <DEDUP_REMOVED lines=9> */
.L_x_399:
[----:B------:R-:W-:Y:S05]  /*19300*/  BSYNC B1 ;  /* 0x0000000000017941 */ /* 0x000fea0003800000 */
.L_x_398:
        /* <DEDUP_REMOVED lines=9> */
.L_x_401:
[----:B------:R-:W-:Y:S05]  /*193a0*/  BSYNC B1 ;  /* 0x0000000000017941 */ /* 0x000fea0003800000 */
.L_x_400:
        /* <DEDUP_REMOVED lines=9> */
.L_x_403:
[----:B------:R-:W-:Y:S05]  /*19440*/  BSYNC B1 ;  /* 0x0000000000017941 */ /* 0x000fea0003800000 */
.L_x_402:
        /* <DEDUP_REMOVED lines=9> */
.L_x_405:
[----:B------:R-:W-:Y:S05]  /*194e0*/  BSYNC B1 ;  /* 0x0000000000017941 */ /* 0x000fea0003800000 */
.L_x_404:
        /* <DEDUP_REMOVED lines=9> */
.L_x_407:
[----:B------:R-:W-:Y:S05]  /*19580*/  BSYNC B1 ;  /* 0x0000000000017941 */ /* 0x000fea0003800000 */
.L_x_406:
        /* <DEDUP_REMOVED lines=9> */
.L_x_409:
[----:B------:R-:W-:Y:S05]  /*19620*/  BSYNC B1 ;  /* 0x0000000000017941 */ /* 0x000fea0003800000 */
.L_x_408:
        /* <DEDUP_REMOVED lines=9> */
.L_x_411:
[----:B------:R-:W-:Y:S05]  /*196c0*/  BSYNC B1 ;  /* 0x0000000000017941 */ /* 0x000fea0003800000 */
.L_x_410:
        /* <DEDUP_REMOVED lines=9> */
.L_x_413:
[----:B------:R-:W-:Y:S05]  /*19760*/  BSYNC B1 ;  /* 0x0000000000017941 */ /* 0x000fea0003800000 */
.L_x_412:
        /* <DEDUP_REMOVED lines=9> */
.L_x_415:
[----:B------:R-:W-:Y:S05]  /*19800*/  BSYNC B1 ;  /* 0x0000000000017941 */ /* 0x000fea0003800000 */
.L_x_414:
        /* <DEDUP_REMOVED lines=9> */
.L_x_417:
[----:B------:R-:W-:Y:S05]  /*198a0*/  BSYNC B1 ;  /* 0x0000000000017941 */ /* 0x000fea0003800000 */
.L_x_416:
        /* <DEDUP_REMOVED lines=9> */
.L_x_419:
[----:B------:R-:W-:Y:S05]  /*19940*/  BSYNC B1 ;  /* 0x0000000000017941 */ /* 0x000fea0003800000 */
.L_x_418:
        /* <DEDUP_REMOVED lines=9> */
.L_x_421:
[----:B------:R-:W-:Y:S05]  /*199e0*/  BSYNC B1 ;  /* 0x0000000000017941 */ /* 0x000fea0003800000 */
.L_x_420:
        /* <DEDUP_REMOVED lines=9> */
.L_x_423:
[----:B------:R-:W-:Y:S05]  /*19a80*/  BSYNC B1 ;  /* 0x0000000000017941 */ /* 0x000fea0003800000 */
.L_x_422:
        /* <DEDUP_REMOVED lines=9> */
.L_x_425:
[----:B------:R-:W-:Y:S05]  /*19b20*/  BSYNC B1 ;  /* 0x0000000000017941 */ /* 0x000fea0003800000 */
.L_x_424:
        /* <DEDUP_REMOVED lines=9> */
.L_x_427:
[----:B------:R-:W-:Y:S05]  /*19bc0*/  BSYNC B1 ;  /* 0x0000000000017941 */ /* 0x000fea0003800000 */
.L_x_426:
        /* <DEDUP_REMOVED lines=9> */
.L_x_429:
[----:B------:R-:W-:Y:S05]  /*19c60*/  BSYNC B1 ;  /* 0x0000000000017941 */ /* 0x000fea0003800000 */
.L_x_428:
        /* <DEDUP_REMOVED lines=9> */
.L_x_431:
[----:B------:R-:W-:Y:S05]  /*19d00*/  BSYNC B1 ;  /* 0x0000000000017941 */ /* 0x000fea0003800000 */
.L_x_430:
        /* <DEDUP_REMOVED lines=9> */
.L_x_433:
[----:B------:R-:W-:Y:S05]  /*19da0*/  BSYNC B1 ;  /* 0x0000000000017941 */ /* 0x000fea0003800000 */
.L_x_432:
        /* <DEDUP_REMOVED lines=9> */
.L_x_435:
[----:B------:R-:W-:Y:S05]  /*19e40*/  BSYNC B1 ;  /* 0x0000000000017941 */ /* 0x000fea0003800000 */
.L_x_434:
        /* <DEDUP_REMOVED lines=9> */
.L_x_437:
[----:B------:R-:W-:Y:S05]  /*19ee0*/  BSYNC B1 ;  /* 0x0000000000017941 */ /* 0x000fea0003800000 */
.L_x_436:
        /* <DEDUP_REMOVED lines=9> */
.L_x_439:
[----:B------:R-:W-:Y:S05]  /*19f80*/  BSYNC B1 ;  /* 0x0000000000017941 */ /* 0x000fea0003800000 */
.L_x_438:
        /* <DEDUP_REMOVED lines=9> */
.L_x_441:
[----:B------:R-:W-:Y:S05]  /*1a020*/  BSYNC B1 ;  /* 0x0000000000017941 */ /* 0x000fea0003800000 */
.L_x_440:
        /* <DEDUP_REMOVED lines=9> */
.L_x_443:
[----:B------:R-:W-:Y:S05]  /*1a0c0*/  BSYNC B1 ;  /* 0x0000000000017941 */ /* 0x000fea0003800000 */
.L_x_442:
        /* <DEDUP_REMOVED lines=9> */
.L_x_445:
[----:B------:R-:W-:Y:S05]  /*1a160*/  BSYNC B1 ;  /* 0x0000000000017941 */ /* 0x000fea0003800000 */
.L_x_444:
        /* <DEDUP_REMOVED lines=9> */
.L_x_447:
[----:B------:R-:W-:Y:S05]  /*1a200*/  BSYNC B1 ;  /* 0x0000000000017941 */ /* 0x000fea0003800000 */
.L_x_446:
        /* <DEDUP_REMOVED lines=9> */
.L_x_449:
[----:B------:R-:W-:Y:S05]  /*1a2a0*/  BSYNC B1 ;  /* 0x0000000000017941 */ /* 0x000fea0003800000 */
.L_x_448:
        /* <DEDUP_REMOVED lines=9> */
.L_x_451:
[----:B------:R-:W-:Y:S05]  /*1a340*/  BSYNC B1 ;  /* 0x0000000000017941 */ /* 0x000fea0003800000 */
.L_x_450:
        /* <DEDUP_REMOVED lines=9> */
.L_x_453:
[----:B------:R-:W-:Y:S05]  /*1a3e0*/  BSYNC B1 ;  /* 0x0000000000017941 */ /* 0x000fea0003800000 */
.L_x_452:
        /* <DEDUP_REMOVED lines=9> */
.L_x_455:
[----:B------:R-:W-:Y:S05]  /*1a480*/  BSYNC B1 ;  /* 0x0000000000017941 */ /* 0x000fea0003800000 */
.L_x_454:
        /* <DEDUP_REMOVED lines=9> */
.L_x_457:
[----:B------:R-:W-:Y:S05]  /*1a520*/  BSYNC B1 ;  /* 0x0000000000017941 */ /* 0x000fea0003800000 */
.L_x_456:
        /* <DEDUP_REMOVED lines=9> */
.L_x_459:
[----:B------:R-:W-:Y:S05]  /*1a5c0*/  BSYNC B1 ;  /* 0x0000000000017941 */ /* 0x000fea0003800000 */
.L_x_458:
        /* <DEDUP_REMOVED lines=9> */
.L_x_461:
[----:B------:R-:W-:Y:S05]  /*1a660*/  BSYNC B1 ;  /* 0x0000000000017941 */ /* 0x000fea0003800000 */
.L_x_460:
        /* <DEDUP_REMOVED lines=9> */
.L_x_463:
[----:B------:R-:W-:Y:S05]  /*1a700*/  BSYNC B1 ;  /* 0x0000000000017941 */ /* 0x000fea0003800000 */
.L_x_462:
        /* <DEDUP_REMOVED lines=9> */
.L_x_465:
[----:B------:R-:W-:Y:S05]  /*1a7a0*/  BSYNC B1 ;  /* 0x0000000000017941 */ /* 0x000fea0003800000 */
.L_x_464:
        /* <DEDUP_REMOVED lines=9> */
.L_x_467:
[----:B------:R-:W-:Y:S05]  /*1a840*/  BSYNC B1 ;  /* 0x0000000000017941 */ /* 0x000fea0003800000 */
.L_x_466:
        /* <DEDUP_REMOVED lines=9> */
.L_x_469:
[----:B------:R-:W-:Y:S05]  /*1a8e0*/  BSYNC B1 ;  /* 0x0000000000017941 */ /* 0x000fea0003800000 */
.L_x_468:
        /* <DEDUP_REMOVED lines=9> */
.L_x_471:
[----:B------:R-:W-:Y:S05]  /*1a980*/  BSYNC B1 ;  /* 0x0000000000017941 */ /* 0x000fea0003800000 */
.L_x_470:
        /* <DEDUP_REMOVED lines=9> */
.L_x_473:
[----:B------:R-:W-:Y:S05]  /*1aa20*/  BSYNC B1 ;  /* 0x0000000000017941 */ /* 0x000fea0003800000 */
.L_x_472:
        /* <DEDUP_REMOVED lines=9> */
.L_x_475:
[----:B------:R-:W-:Y:S05]  /*1aac0*/  BSYNC B1 ;  /* 0x0000000000017941 */ /* 0x000fea0003800000 */
.L_x_474:
        /* <DEDUP_REMOVED lines=9> */
.L_x_477:
[----:B------:R-:W-:Y:S05]  /*1ab60*/  BSYNC B1 ;  /* 0x0000000000017941 */ /* 0x000fea0003800000 */
.L_x_476:
        /* <DEDUP_REMOVED lines=9> */
.L_x_479:
[----:B------:R-:W-:Y:S05]  /*1ac00*/  BSYNC B1 ;  /* 0x0000000000017941 */ /* 0x000fea0003800000 */
.L_x_478:
        /* <DEDUP_REMOVED lines=9> */
.L_x_481:
[----:B------:R-:W-:Y:S05]  /*1aca0*/  BSYNC B1 ;  /* 0x0000000000017941 */ /* 0x000fea0003800000 */
.L_x_480:
        /* <DEDUP_REMOVED lines=9> */
.L_x_483:
[----:B------:R-:W-:Y:S05]  /*1ad40*/  BSYNC B1 ;  /* 0x0000000000017941 */ /* 0x000fea0003800000 */
.L_x_482:
        /* <DEDUP_REMOVED lines=9> */
.L_x_485:
[----:B------:R-:W-:Y:S05]  /*1ade0*/  BSYNC B1 ;  /* 0x0000000000017941 */ /* 0x000fea0003800000 */
.L_x_484:
        /* <DEDUP_REMOVED lines=9> */
.L_x_487:
[----:B------:R-:W-:Y:S05]  /*1ae80*/  BSYNC B1 ;  /* 0x0000000000017941 */ /* 0x000fea0003800000 */
.L_x_486:
        /* <DEDUP_REMOVED lines=9> */
.L_x_489:
[----:B------:R-:W-:Y:S05]  /*1af20*/  BSYNC B1 ;  /* 0x0000000000017941 */ /* 0x000fea0003800000 */
.L_x_488:
        /* <DEDUP_REMOVED lines=9> */
.L_x_491:
[----:B------:R-:W-:Y:S05]  /*1afc0*/  BSYNC B1 ;  /* 0x0000000000017941 */ /* 0x000fea0003800000 */
.L_x_490:
        /* <DEDUP_REMOVED lines=9> */
.L_x_493:
[----:B------:R-:W-:Y:S05]  /*1b060*/  BSYNC B1 ;  /* 0x0000000000017941 */ /* 0x000fea0003800000 */
.L_x_492:
        /* <DEDUP_REMOVED lines=9> */
.L_x_495:
[----:B------:R-:W-:Y:S05]  /*1b100*/  BSYNC B1 ;  /* 0x0000000000017941 */ /* 0x000fea0003800000 */
.L_x_494:
        /* <DEDUP_REMOVED lines=9> */
.L_x_497:
[----:B------:R-:W-:Y:S05]  /*1b1a0*/  BSYNC B1 ;  /* 0x0000000000017941 */ /* 0x000fea0003800000 */
.L_x_496:
        /* <DEDUP_REMOVED lines=9> */
.L_x_499:
[----:B------:R-:W-:Y:S05]  /*1b240*/  BSYNC B1 ;  /* 0x0000000000017941 */ /* 0x000fea0003800000 */
.L_x_498:
        /* <DEDUP_REMOVED lines=9> */
.L_x_501:
[----:B------:R-:W-:Y:S05]  /*1b2e0*/  BSYNC B1 ;  /* 0x0000000000017941 */ /* 0x000fea0003800000 */
.L_x_500:
        /* <DEDUP_REMOVED lines=9> */
.L_x_503:
[----:B------:R-:W-:Y:S05]  /*1b380*/  BSYNC B1 ;  /* 0x0000000000017941 */ /* 0x000fea0003800000 */
.L_x_502:
        /* <DEDUP_REMOVED lines=9> */
.L_x_505:
[----:B------:R-:W-:Y:S05]  /*1b420*/  BSYNC B1 ;  /* 0x0000000000017941 */ /* 0x000fea0003800000 */
.L_x_504:
        /* <DEDUP_REMOVED lines=9> */
.L_x_507:
[----:B------:R-:W-:Y:S05]  /*1b4c0*/  BSYNC B1 ;  /* 0x0000000000017941 */ /* 0x000fea0003800000 */
.L_x_506:
        /* <DEDUP_REMOVED lines=9> */
.L_x_509:
[----:B------:R-:W-:Y:S05]  /*1b560*/  BSYNC B1 ;  /* 0x0000000000017941 */ /* 0x000fea0003800000 */
.L_x_508:
        /* <DEDUP_REMOVED lines=9> */
.L_x_511:
[----:B------:R-:W-:Y:S05]  /*1b600*/  BSYNC B1 ;  /* 0x0000000000017941 */ /* 0x000fea0003800000 */
.L_x_510:
        /* <DEDUP_REMOVED lines=9> */
.L_x_513:
[----:B------:R-:W-:Y:S05]  /*1b6a0*/  BSYNC B1 ;  /* 0x0000000000017941 */ /* 0x000fea0003800000 */
.L_x_512:
        /* <DEDUP_REMOVED lines=9> */
.L_x_515:
[----:B------:R-:W-:Y:S05]  /*1b740*/  BSYNC B1 ;  /* 0x0000000000017941 */ /* 0x000fea0003800000 */
.L_x_514:
        /* <DEDUP_REMOVED lines=9> */
.L_x_517:
[----:B------:R-:W-:Y:S05]  /*1b7e0*/  BSYNC B1 ;  /* 0x0000000000017941 */ /* 0x000fea0003800000 */
.L_x_516:
        /* <DEDUP_REMOVED lines=9> */
.L_x_519:
[----:B------:R-:W-:Y:S05]  /*1b880*/  BSYNC B1 ;  /* 0x0000000000017941 */ /* 0x000fea0003800000 */
.L_x_518:
        /* <DEDUP_REMOVED lines=9> */
.L_x_521:
[----:B------:R-:W-:Y:S05]  /*1b920*/  BSYNC B1 ;  /* 0x0000000000017941 */ /* 0x000fea0003800000 */
.L_x_520:
        /* <DEDUP_REMOVED lines=9> */
.L_x_523:
[----:B------:R-:W-:Y:S05]  /*1b9c0*/  BSYNC B1 ;  /* 0x0000000000017941 */ /* 0x000fea0003800000 */
.L_x_522:
        /* <DEDUP_REMOVED lines=9> */
.L_x_525:
[----:B------:R-:W-:Y:S05]  /*1ba60*/  BSYNC B1 ;  /* 0x0000000000017941 */ /* 0x000fea0003800000 */
.L_x_524:
        /* <DEDUP_REMOVED lines=9> */
.L_x_527:
[----:B------:R-:W-:Y:S05]  /*1bb00*/  BSYNC B1 ;  /* 0x0000000000017941 */ /* 0x000fea0003800000 */
.L_x_526:
        /* <DEDUP_REMOVED lines=9> */
.L_x_529:
[----:B------:R-:W-:Y:S05]  /*1bba0*/  BSYNC B1 ;  /* 0x0000000000017941 */ /* 0x000fea0003800000 */
.L_x_528:
        /* <DEDUP_REMOVED lines=9> */
.L_x_531:
[----:B------:R-:W-:Y:S05]  /*1bc40*/  BSYNC B1 ;  /* 0x0000000000017941 */ /* 0x000fea0003800000 */
.L_x_530:
[----:B01--45:R-:W-:Y:S01]  /*1bc50*/  LOP3.LUT R7, R3, 0xffffe000, RZ, 0xc0, !PT ;  /* 0xffffe00003077812 */ /* 0x033fe200078ec0ff */
        /* <DEDUP_REMOVED lines=8> */
.L_x_533:
[----:B------:R-:W-:Y:S05]  /*1bce0*/  BSYNC B1 ;  /* 0x0000000000017941 */ /* 0x000fea0003800000 */
.L_x_532:
        /* <DEDUP_REMOVED lines=9> */
.L_x_535:
[----:B------:R-:W-:Y:S05]  /*1bd80*/  BSYNC B1 ;  /* 0x0000000000017941 */ /* 0x000fea0003800000 */
.L_x_534:
[----:B------:R-:W-:Y:S05]  /*1bd90*/  @!P1 BRA `(.L_x_536) ;  /* 0x00000050004c9947 */ /* 0x000fea0003800000 */
[----:B-----5:R-:W-:-:S05]  /*1bda0*/  LOP3.LUT R3, R3, 0xffffe000, RZ, 0xc0, !PT ;  /* 0xffffe00003037812 */ /* 0x020fca00078ec0ff */
[----:B------:R-:W-:-:S04]  /*1bdb0*/  FMUL R0, R3, R16 ;  /* 0x0000001003007220 */ /* 0x000fc80000400000 */
[----:B------:R-:W-:-:S05]  /*1bdc0*/  FFMA R151, R151, R2, R0 ;  /* 0x0000000297977223 */ /* 0x000fca0000000000 */
[----:B------:R-:W-:-:S05]  /*1bdd0*/  F2FP.TF32.F32.PACK_B R151, R151 ;  /* 0x00000097ff97723e */ /* 0x000fca00024050ff */
[----:B------:R0:W-:Y:S01]  /*1bde0*/  STG.E desc[UR44][R4.64+0x3e4], R151 ;  /* 0x0003e49704007986 */ /* 0x0001e2000c10192c */
[----:B------:R-:W-:Y:S05]  /*1bdf0*/  BRA `(.L_x_536) ;  /* 0x0000005000347947 */ /* 0x000fea0003800000 */
.L_x_29:
[----:B------:R-:W2:Y:S01]  /*1be00*/  LDL.LU R3, [R1] ;  /* 0x0000000001037983 */ /* 0x000ea20000300800 */
[----:B------:R-:W-:-:S03]  /*1be10*/  ULDC.64 UR4, c[0x0][0x5c0] ;  /* 0x0001700000047ab9 */ /* 0x000fc60000000a00 */
[----:B------:R-:W3:Y:S04]  /*1be20*/  LDL.LU R9, [R1+0x8] ;  /* 0x0000080001097983 */ /* 0x000ee80000300800 */
[----:B------:R-:W4:Y:S04]  /*1be30*/  LDL.LU R8, [R1+0x54] ;  /* 0x0000540001087983 */ /* 0x000f280000300800 */
[----:B------:R-:W5:Y:S04]  /*1be40*/  LDL.LU R235, [R1+0x8c] ;  /* 0x00008c0001eb7983 */ /* 0x000f680000300800 */
        /* <DEDUP_REMOVED lines=91> */
[----:B------:R-:W5:Y:S01]  /*1c400*/  LDL.LU R12, [R1+0x1fc] ;  /* 0x0001fc00010c7983 */ /* 0x000f620000300800 */
[----:B--2---:R-:W-:Y:S01]  /*1c410*/  FMUL R3, R3, R2 ;  /* 0x0000000203037220 */ /* 0x004fe20000400000 */
[----:B------:R-:W-:-:S02]  /*1c420*/  LEA R4, P0, R6, UR4, 0x2 ;  /* 0x0000000406047c11 */ /* 0x000fc4000f8010ff */
[----:B------:R-:W2:Y:S02]  /*1c430*/  LDL.LU R7, [R1+0x4] ;  /* 0x0000040001077983 */ /* 0x000ea40000300800 */
[----:B------:R-:W-:Y:S02]  /*1c440*/  LEA.HI.X R5, R6, UR5, R10, 0x2, P0 ;  /* 0x0000000506057c11 */ /* 0x000fe400080f140a */
[----:B------:R-:W-:Y:S01]  /*1c450*/  F2FP.TF32.F32.PACK_B R3, R3 ;  /* 0x00000003ff03723e */ /* 0x000fe200024050ff */
[----:B------:R-:W5:Y:S01]  /*1c460*/  LDL.LU R10, [R1+0x5c] ;  /* 0x00005c00010a7983 */ /* 0x000f620000300800 */
[----:B------:R-:W-:-:S03]  /*1c470*/  ISETP.GT.AND P0, PT, R0, 0x1, P3 ;  /* 0x000000010000780c */ /* 0x000fc60001f04270 */
[----:B------:R2:W-:Y:S01]  /*1c480*/  @P1 STG.E desc[UR44][R4.64], R3 ;  /* 0x0000000304001986 */ /* 0x0005e2000c10192c */
[----:B------:R-:W-:Y:S01]  /*1c490*/  ISETP.GT.AND P2, PT, R158, 0x8, PT ;  /* 0x000000089e00780c */ /* 0x000fe20003f44270 */
[----:B--2---:R-:W-:-:S05]  /*1c4a0*/  FMUL R3, R7, R2 ;  /* 0x0000000207037220 */ /* 0x004fca0000400000 */
[----:B------:R-:W-:-:S05]  /*1c4b0*/  F2FP.TF32.F32.PACK_B R3, R3 ;  /* 0x00000003ff03723e */ /* 0x000fca00024050ff */
[----:B------:R0:W-:Y:S04]  /*1c4c0*/  @P0 STG.E desc[UR44][R4.64+0x4], R3 ;  /* 0x0000040304000986 */ /* 0x0001e8000c10192c */
[----:B0-----:R-:W2:Y:S01]  /*1c4d0*/  LDL.LU R3, [R1+0xc] ;  /* 0x00000c0001037983 */ /* 0x001ea20000300800 */
[----:B------:R-:W-:Y:S01]  /*1c4e0*/  USHF.L.U32 UR5, UR8, 0x5, URZ ;  /* 0x0000000508057899 */ /* 0x000fe2000800063f */
[----:B------:R-:W-:Y:S01]  /*1c4f0*/  ISETP.GT.AND P0, PT, R0, RZ, P2 ;  /* 0x000000ff0000720c */ /* 0x000fe20001704270 */
[----:B------:R-:W-:Y:S01]  /*1c500*/  USHF.L.U64.HI UR4, UR8, 0x5, UR9 ;  /* 0x0000000508047899 */ /* 0x000fe20008010209 */
[----:B---3--:R-:W-:-:S03]  /*1c510*/  FMUL R9, R9, R2 ;  /* 0x0000000209097220 */ /* 0x008fc60000400000 */
[----:B------:R-:W-:Y:S02]  /*1c520*/  IADD3 R6, P1, R4, UR5, RZ ;  /* 0x0000000504067c10 */ /* 0x000fe4000ff3e0ff */
[----:B------:R-:W-:Y:S02]  /*1c530*/  F2FP.TF32.F32.PACK_B R9, R9 ;  /* 0x00000009ff09723e */ /* 0x000fe400024050ff */
[----:B------:R-:W-:-:S05]  /*1c540*/  IADD3.X R7, R5, UR4, RZ, P1, !PT ;  /* 0x0000000405077c10 */ /* 0x000fca0008ffe4ff */
[----:B------:R0:W-:Y:S01]  /*1c550*/  @P0 STG.E desc[UR44][R6.64], R9 ;  /* 0x0000000906000986 */ /* 0x0001e2000c10192c */
[----:B------:R-:W-:-:S03]  /*1c560*/  ISETP.GT.AND P0, PT, R0, 0x1, P2 ;  /* 0x000000010000780c */ /* 0x000fc60001704270 */
[----:B0-----:R-:W3:Y:S01]  /*1c570*/  LDL.LU R9, [R1+0x60] ;  /* 0x0000600001097983 */ /* 0x001ee20000300800 */
[----:B--2---:R-:W-:-:S05]  /*1c580*/  FMUL R3, R3, R2 ;  /* 0x0000000203037220 */ /* 0x004fca0000400000 */
[----:B------:R-:W-:-:S05]  /*1c590*/  F2FP.TF32.F32.PACK_B R3, R3 ;  /* 0x00000003ff03723e */ /* 0x000fca00024050ff */
[----:B------:R0:W-:Y:S04]  /*1c5a0*/  @P0 STG.E desc[UR44][R6.64+0x4], R3 ;  /* 0x0000040306000986 */ /* 0x0001e8000c10192c */
[----:B0-----:R-:W2:Y:S01]  /*1c5b0*/  LDL.LU R3, [R1+0x10] ;  /* 0x0000100001037983 */ /* 0x001ea20000300800 */
[----:B------:R-:W-:Y:S01]  /*1c5c0*/  ISETP.GT.AND P0, PT, R0, 0x8, P3 ;  /* 0x000000080000780c */ /* 0x000fe20001f04270 */
[----:B--2---:R-:W-:-:S05]  /*1c5d0*/  FMUL R3, R3, R2 ;  /* 0x0000000203037220 */ /* 0x004fca0000400000 */
[----:B------:R-:W-:-:S07]  /*1c5e0*/  F2FP.TF32.F32.PACK_B R3, R3 ;  /* 0x00000003ff03723e */ /* 0x000fce00024050ff */
        /* <DEDUP_REMOVED lines=82> */
[C---:B------:R-:W-:Y:S02]  /*1cb10*/  ISETP.GT.AND P1, PT, R0.reuse, 0x29, P3 ;  /* 0x000000290000780c */ /* 0x040fe40001f24270 */
[----:B------:R-:W-:Y:S01]  /*1cb20*/  ISETP.GT.AND P0, PT, R0, 0x28, P2 ;  /* 0x000000280000780c */ /* 0x000fe20001704270 */
[----:B----4-:R-:W-:-:S05]  /*1cb30*/  FMUL R8, R8, R2 ;  /* 0x0000000208087220 */ /* 0x010fca0000400000 */
[----:B------:R-:W-:-:S05]  /*1cb40*/  F2FP.TF32.F32.PACK_B R8, R8 ;  /* 0x00000008ff08723e */ /* 0x000fca00024050ff */
[----:B------:R0:W-:Y:S04]  /*1cb50*/  @P1 STG.E desc[UR44][R4.64+0xa4], R8 ;  /* 0x0000a40804001986 */ /* 0x0001e8000c10192c */
[----:B0-----:R-:W4:Y:S01]  /*1cb60*/  LDL.LU R8, [R1+0x68] ;  /* 0x0000680001087983 */ /* 0x001f220000300800 */
[----:B--2---:R-:W-:-:S05]  /*1cb70*/  FMUL R3, R3, R2 ;  /* 0x0000000203037220 */ /* 0x004fca0000400000 */
[----:B------:R-:W-:-:S05]  /*1cb80*/  F2FP.TF32.F32.PACK_B R3, R3 ;  /* 0x00000003ff03723e */ /* 0x000fca00024050ff */
[----:B------:R0:W-:Y:S04]  /*1cb90*/  @P0 STG.E desc[UR44][R6.64+0xa0], R3 ;  /* 0x0000a00306000986 */ /* 0x0001e8000c10192c */
[----:B0-----:R-:W2:Y:S01]  /*1cba0*/  LDL.LU R3, [R1+0x64] ;  /* 0x0000640001037983 */ /* 0x001ea20000300800 */
[C---:B------:R-:W-:Y:S02]  /*1cbb0*/  ISETP.GT.AND P1, PT, R0.reuse, 0x29, P2 ;  /* 0x000000290000780c */ /* 0x040fe40001724270 */
[----:B------:R-:W-:Y:S01]  /*1cbc0*/  ISETP.GT.AND P4, PT, R0, 0x30, P3 ;  /* 0x000000300000780c */ /* 0x000fe20001f84270 */
[-C--:B-----5:R-:W-:Y:S01]  /*1cbd0*/  FMUL R10, R10, R2.reuse ;  /* 0x000000020a0a7220 */ /* 0x0a0fe20000400000 */
[C---:B------:R-:W-:Y:S01]  /*1cbe0*/  ISETP.GT.AND P5, PT, R0.reuse, 0x31, P3 ;  /* 0x000000310000780c */ /* 0x040fe20001fa4270 */
[-C--:B---3--:R-:W-:Y:S01]  /*1cbf0*/  FMUL R9, R9, R2.reuse ;  /* 0x0000000209097220 */ /* 0x088fe20000400000 */
[----:B------:R-:W-:Y:S01]  /*1cc00*/  ISETP.GT.AND P0, PT, R0, 0x30, P2 ;  /* 0x000000300000780c */ /* 0x000fe20001704270 */
[----:B----4-:R-:W-:Y:S01]  /*1cc10*/  FMUL R8, R8, R2 ;  /* 0x0000000208087220 */ /* 0x010fe20000400000 */
[----:B------:R-:W-:-:S02]  /*1cc20*/  F2FP.TF32.F32.PACK_B R10, R10 ;  /* 0x0000000aff0a723e */ /* 0x000fc400024050ff */
[----:B------:R-:W-:Y:S02]  /*1cc30*/  F2FP.TF32.F32.PACK_B R9, R9 ;  /* 0x00000009ff09723e */ /* 0x000fe400024050ff */
[----:B------:R-:W-:Y:S01]  /*1cc40*/  F2FP.TF32.F32.PACK_B R8, R8 ;  /* 0x00000008ff08723e */ /* 0x000fe200024050ff */
[----:B------:R0:W-:Y:S04]  /*1cc50*/  @P1 STG.E desc[UR44][R6.64+0xa4], R10 ;  /* 0x0000a40a06001986 */ /* 0x0001e8000c10192c */
[----:B------:R1:W-:Y:S04]  /*1cc60*/  @P4 STG.E desc[UR44][R4.64+0xc0], R9 ;  /* 0x0000c00904004986 */ /* 0x0003e8000c10192c */
[----:B0-----:R-:W3:Y:S04]  /*1cc70*/  LDL.LU R10, [R1+0x78] ;  /* 0x00007800010a7983 */ /* 0x001ee80000300800 */
[----:B-1----:R-:W4:Y:S01]  /*1cc80*/  LDL.LU R9, [R1+0x74] ;  /* 0x0000740001097983 */ /* 0x002f220000300800 */
[----:B--2---:R-:W-:-:S05]  /*1cc90*/  FMUL R3, R3, R2 ;  /* 0x0000000203037220 */ /* 0x004fca0000400000 */
[----:B------:R-:W-:-:S05]  /*1cca0*/  F2FP.TF32.F32.PACK_B R3, R3 ;  /* 0x00000003ff03723e */ /* 0x000fca00024050ff */
[----:B------:R0:W-:Y:S04]  /*1ccb0*/  @P5 STG.E desc[UR44][R4.64+0xc4], R3 ;  /* 0x0000c40304005986 */ /* 0x0001e8000c10192c */
[----:B------:R1:W-:Y:S04]  /*1ccc0*/  @P0 STG.E desc[UR44][R6.64+0xc0], R8 ;  /* 0x0000c00806000986 */ /* 0x0003e8000c10192c */
[----:B0-----:R-:W2:Y:S04]  /*1ccd0*/  LDL.LU R3, [R1+0x6c] ;  /* 0x00006c0001037983 */ /* 0x001ea80000300800 */
[----:B-1----:R-:W5:Y:S01]  /*1cce0*/  LDL.LU R8, [R1+0x70] ;  /* 0x0000700001087983 */ /* 0x002f620000300800 */
[----:B------:R-:W-:-:S02]  /*1ccf0*/  ISETP.GT.AND P1, PT, R0, 0x31, P2 ;  /* 0x000000310000780c */ /* 0x000fc40001724270 */
[C---:B------:R-:W-:Y:S02]  /*1cd00*/  ISETP.GT.AND P4, PT, R0.reuse, 0x38, P3 ;  /* 0x000000380000780c */ /* 0x040fe40001f84270 */
[C---:B------:R-:W-:Y:S02]  /*1cd10*/  ISETP.GT.AND P5, PT, R0.reuse, 0x39, P3 ;  /* 0x000000390000780c */ /* 0x040fe40001fa4270 */
[----:B------:R-:W-:Y:S01]  /*1cd20*/  ISETP.GT.AND P0, PT, R0, 0x38, P2 ;  /* 0x000000380000780c */ /* 0x000fe20001704270 */
[-C--:B----4-:R-:W-:Y:S01]  /*1cd30*/  FMUL R9, R9, R2.reuse ;  /* 0x0000000209097220 */ /* 0x090fe20000400000 */
[----:B---3--:R-:W-:-:S04]  /*1cd40*/  FMUL R10, R10, R2 ;  /* 0x000000020a0a7220 */ /* 0x008fc80000400000 */
[----:B------:R-:W-:Y:S02]  /*1cd50*/  F2FP.TF32.F32.PACK_B R9, R9 ;  /* 0x00000009ff09723e */ /* 0x000fe400024050ff */
[----:B------:R-:W-:Y:S01]  /*1cd60*/  F2FP.TF32.F32.PACK_B R10, R10 ;  /* 0x0000000aff0a723e */ /* 0x000fe200024050ff */
[-C--:B--2---:R-:W-:Y:S01]  /*1cd70*/  FMUL R3, R3, R2.reuse ;  /* 0x0000000203037220 */ /* 0x084fe20000400000 */
[----:B-----5:R-:W-:-:S04]  /*1cd80*/  FMUL R8, R8, R2 ;  /* 0x0000000208087220 */ /* 0x020fc80000400000 */
[----:B------:R-:W-:Y:S02]  /*1cd90*/  F2FP.TF32.F32.PACK_B R3, R3 ;  /* 0x00000003ff03723e */ /* 0x000fe400024050ff */
[----:B------:R-:W-:-:S03]  /*1cda0*/  F2FP.TF32.F32.PACK_B R8, R8 ;  /* 0x00000008ff08723e */ /* 0x000fc600024050ff */
[----:B------:R0:W-:Y:S04]  /*1cdb0*/  @P1 STG.E desc[UR44][R6.64+0xc4], R3 ;  /* 0x0000c40306001986 */ /* 0x0001e8000c10192c */
[----:B------:R1:W-:Y:S04]  /*1cdc0*/  @P4 STG.E desc[UR44][R4.64+0xe0], R8 ;  /* 0x0000e00804004986 */ /* 0x0003e8000c10192c */
[----:B0-----:R-:W2:Y:S04]  /*1cdd0*/  LDL.LU R3, [R1+0x7c] ;  /* 0x00007c0001037983 */ /* 0x001ea80000300800 */
[----:B-1----:R-:W3:Y:S04]  /*1cde0*/  LDL.LU R8, [R1+0x80] ;  /* 0x0000800001087983 */ /* 0x002ee80000300800 */
[----:B------:R0:W-:Y:S04]  /*1cdf0*/  @P5 STG.E desc[UR44][R4.64+0xe4], R9 ;  /* 0x0000e40904005986 */ /* 0x0001e8000c10192c */
[----:B------:R1:W-:Y:S04]  /*1ce00*/  @P0 STG.E desc[UR44][R6.64+0xe0], R10 ;  /* 0x0000e00a06000986 */ /* 0x0003e8000c10192c */
[----:B0-----:R-:W4:Y:S04]  /*1ce10*/  LDL.LU R9, [R1+0x84] ;  /* 0x0000840001097983 */ /* 0x001f280000300800 */
[----:B-1----:R-:W5:Y:S01]  /*1ce20*/  LDL.LU R10, [R1+0x88] ;  /* 0x00008800010a7983 */ /* 0x002f620000300800 */
[----:B------:R-:W-:-:S02]  /*1ce30*/  ISETP.GT.AND P1, PT, R0, 0x39, P2 ;  /* 0x000000390000780c */ /* 0x000fc40001724270 */
[C---:B------:R-:W-:Y:S02]  /*1ce40*/  ISETP.GT.AND P4, PT, R0.reuse, 0x40, P3 ;  /* 0x000000400000780c */ /* 0x040fe40001f84270 */
[C---:B------:R-:W-:Y:S02]  /*1ce50*/  ISETP.GT.AND P5, PT, R0.reuse, 0x41, P3 ;  /* 0x000000410000780c */ /* 0x040fe40001fa4270 */
[----:B------:R-:W-:Y:S01]  /*1ce60*/  ISETP.GT.AND P0, PT, R0, 0x40, P2 ;  /* 0x000000400000780c */ /* 0x000fe20001704270 */
[-C--:B------:R-:W-:Y:S01]  /*1ce70*/  FMUL R11, R11, R2.reuse ;  /* 0x000000020b0b7220 */ /* 0x080fe20000400000 */
[----:B------:R-:W-:-:S04]  /*1ce80*/  FMUL R13, R13, R2 ;  /* 0x000000020d0d7220 */ /* 0x000fc80000400000 */
[----:B------:R-:W-:Y:S02]  /*1ce90*/  F2FP.TF32.F32.PACK_B R11, R11 ;  /* 0x0000000bff0b723e */ /* 0x000fe400024050ff */
[----:B------:R-:W-:Y:S01]  /*1cea0*/  F2FP.TF32.F32.PACK_B R13, R13 ;  /* 0x0000000dff0d723e */ /* 0x000fe200024050ff */
[----:B------:R-:W-:-:S05]  /*1ceb0*/  FMUL R15, R15, R2 ;  /* 0x000000020f0f7220 */ /* 0x000fca0000400000 */
[----:B------:R-:W-:Y:S01]  /*1cec0*/  F2FP.TF32.F32.PACK_B R15, R15 ;  /* 0x0000000fff0f723e */ /* 0x000fe200024050ff */
[----:B------:R-:W-:-:S05]  /*1ced0*/  FMUL R19, R19, R2 ;  /* 0x0000000213137220 */ /* 0x000fca0000400000 */
[----:B------:R-:W-:Y:S01]  /*1cee0*/  F2FP.TF32.F32.PACK_B R19, R19 ;  /* 0x00000013ff13723e */ /* 0x000fe200024050ff */
[-C--:B--2---:R-:W-:Y:S01]  /*1cef0*/  FMUL R3, R3, R2.reuse ;  /* 0x0000000203037220 */ /* 0x084fe20000400000 */
[----:B---3--:R-:W-:-:S04]  /*1cf00*/  FMUL R8, R8, R2 ;  /* 0x0000000208087220 */ /* 0x008fc80000400000 */
[----:B------:R-:W-:Y:S02]  /*1cf10*/  F2FP.TF32.F32.PACK_B R3, R3 ;  /* 0x00000003ff03723e */ /* 0x000fe400024050ff */
[----:B------:R-:W-:-:S03]  /*1cf20*/  F2FP.TF32.F32.PACK_B R8, R8 ;  /* 0x00000008ff08723e */ /* 0x000fc600024050ff */
[----:B------:R0:W-:Y:S01]  /*1cf30*/  @P1 STG.E desc[UR44][R6.64+0xe4], R3 ;  /* 0x0000e40306001986 */ /* 0x0001e2000c10192c */
[----:B------:R-:W-:-:S03]  /*1cf40*/  ISETP.GT.AND P1, PT, R0, 0x41, P2 ;  /* 0x000000410000780c */ /* 0x000fc60001724270 */
[----:B------:R1:W-:Y:S01]  /*1cf50*/  @P4 STG.E desc[UR44][R4.64+0x100], R8 ;  /* 0x0001000804004986 */ /* 0x0003e2000c10192c */
[----:B------:R-:W-:Y:S01]  /*1cf60*/  ISETP.GT.AND P4, PT, R0, 0x48, P3 ;  /* 0x000000480000780c */ /* 0x000fe20001f84270 */
[-C--:B----4-:R-:W-:Y:S01]  /*1cf70*/  FMUL R9, R9, R2.reuse ;  /* 0x0000000209097220 */ /* 0x090fe20000400000 */
[-C--:B0-----:R-:W-:Y:S01]  /*1cf80*/  FMUL R3, R235, R2.reuse ;  /* 0x00000002eb037220 */ /* 0x081fe20000400000 */
[-C--:B-----5:R-:W-:Y:S01]  /*1cf90*/  FMUL R10, R10, R2.reuse ;  /* 0x000000020a0a7220 */ /* 0x0a0fe20000400000 */
[----:B-1----:R-:W-:Y:S02]  /*1cfa0*/  FMUL R8, R234, R2 ;  /* 0x00000002ea087220 */ /* 0x002fe40000400000 */
[----:B------:R-:W-:Y:S02]  /*1cfb0*/  F2FP.TF32.F32.PACK_B R9, R9 ;  /* 0x00000009ff09723e */ /* 0x000fe400024050ff */
[----:B------:R-:W-:Y:S02]  /*1cfc0*/  F2FP.TF32.F32.PACK_B R10, R10 ;  /* 0x0000000aff0a723e */ /* 0x000fe400024050ff */
[----:B------:R-:W-:-:S02]  /*1cfd0*/  F2FP.TF32.F32.PACK_B R3, R3 ;  /* 0x00000003ff03723e */ /* 0x000fc400024050ff */
[----:B------:R-:W-:Y:S01]  /*1cfe0*/  F2FP.TF32.F32.PACK_B R8, R8 ;  /* 0x00000008ff08723e */ /* 0x000fe200024050ff */
[----:B------:R0:W-:Y:S01]  /*1cff0*/  @P5 STG.E desc[UR44][R4.64+0x104], R9 ;  /* 0x0001040904005986 */ /* 0x0001e2000c10192c */
[----:B------:R-:W-:-:S03]  /*1d000*/  ISETP.GT.AND P5, PT, R0, 0x49, P3 ;  /* 0x000000490000780c */ /* 0x000fc60001fa4270 */
[----:B------:R1:W-:Y:S01]  /*1d010*/  @P0 STG.E desc[UR44][R6.64+0x100], R10 ;  /* 0x0001000a06000986 */ /* 0x0003e2000c10192c */
[----:B------:R-:W-:-:S03]  /*1d020*/  ISETP.GT.AND P0, PT, R0, 0x48, P2 ;  /* 0x000000480000780c */ /* 0x000fc60001704270 */
[----:B------:R2:W-:Y:S01]  /*1d030*/  @P1 STG.E desc[UR44][R6.64+0x104], R3 ;  /* 0x0001040306001986 */ /* 0x0005e2000c10192c */
[----:B------:R-:W-:-:S03]  /*1d040*/  ISETP.GT.AND P1, PT, R0, 0x49, P2 ;  /* 0x000000490000780c */ /* 0x000fc60001724270 */
[----:B------:R-:W-:Y:S01]  /*1d050*/  @P4 STG.E desc[UR44][R4.64+0x120], R8 ;  /* 0x0001200804004986 */ /* 0x000fe2000c10192c */
[-C--:B0-----:R-:W-:Y:S01]  /*1d060*/  FMUL R9, R233, R2.reuse ;  /* 0x00000002e9097220 */ /* 0x081fe20000400000 */
[----:B------:R-:W-:Y:S01]  /*1d070*/  ISETP.GT.AND P4, PT, R0, 0x50, P3 ;  /* 0x000000500000780c */ /* 0x000fe20001f84270 */
[----:B-1----:R-:W-:-:S03]  /*1d080*/  FMUL R10, R232, R2 ;  /* 0x00000002e80a7220 */ /* 0x002fc60000400000 */
[----:B------:R-:W-:Y:S02]  /*1d090*/  F2FP.TF32.F32.PACK_B R9, R9 ;  /* 0x00000009ff09723e */ /* 0x000fe400024050ff */
[----:B------:R-:W-:-:S03]  /*1d0a0*/  F2FP.TF32.F32.PACK_B R10, R10 ;  /* 0x0000000aff0a723e */ /* 0x000fc600024050ff */
[----:B------:R0:W-:Y:S01]  /*1d0b0*/  @P5 STG.E desc[UR44][R4.64+0x124], R9 ;  /* 0x0001240904005986 */ /* 0x0001e2000c10192c */
[----:B------:R-:W-:-:S03]  /*1d0c0*/  ISETP.GT.AND P5, PT, R0, 0x51, P3 ;  /* 0x000000510000780c */ /* 0x000fc60001fa4270 */
[----:B------:R-:W-:Y:S01]  /*1d0d0*/  @P0 STG.E desc[UR44][R6.64+0x120], R10 ;  /* 0x0001200a06000986 */ /* 0x000fe2000c10192c */
[----:B------:R-:W-:-:S03]  /*1d0e0*/  ISETP.GT.AND P0, PT, R0, 0x50, P2 ;  /* 0x000000500000780c */ /* 0x000fc60001704270 */
[----:B------:R1:W-:Y:S01]  /*1d0f0*/  @P1 STG.E desc[UR44][R6.64+0x124], R11 ;  /* 0x0001240b06001986 */ /* 0x0003e2000c10192c */
[C---:B------:R-:W-:Y:S01]  /*1d100*/  ISETP.GT.AND P1, PT, R0.reuse, 0x51, P2 ;  /* 0x000000510000780c */ /* 0x040fe20001724270 */
[-C--:B--2---:R-:W-:Y:S02]  /*1d110*/  FMUL R3, R231, R2.reuse ;  /* 0x00000002e7037220 */ /* 0x084fe40000400000 */
[----:B------:R2:W-:Y:S01]  /*1d120*/  @P4 STG.E desc[UR44][R4.64+0x140], R13 ;  /* 0x0001400d04004986 */ /* 0x0005e2000c10192c */
[----:B------:R-:W-:Y:S01]  /*1d130*/  ISETP.GT.AND P4, PT, R0, 0x58, P3 ;  /* 0x000000580000780c */ /* 0x000fe20001f84270 */
[-C--:B0-----:R-:W-:Y:S01]  /*1d140*/  FMUL R9, R230, R2.reuse ;  /* 0x00000002e6097220 */ /* 0x081fe20000400000 */
[----:B------:R-:W-:Y:S01]  /*1d150*/  F2FP.TF32.F32.PACK_B R3, R3 ;  /* 0x00000003ff03723e */ /* 0x000fe200024050ff */
[----:B-1----:R-:W-:-:S03]  /*1d160*/  FMUL R11, R229, R2 ;  /* 0x00000002e50b7220 */ /* 0x002fc60000400000 */
[----:B------:R-:W-:Y:S01]  /*1d170*/  F2FP.TF32.F32.PACK_B R9, R9 ;  /* 0x00000009ff09723e */ /* 0x000fe200024050ff */
[----:B------:R-:W-:Y:S01]  /*1d180*/  @P5 STG.E desc[UR44][R4.64+0x144], R15 ;  /* 0x0001440f04005986 */ /* 0x000fe2000c10192c */
[----:B------:R-:W-:-:S03]  /*1d190*/  F2FP.TF32.F32.PACK_B R11, R11 ;  /* 0x0000000bff0b723e */ /* 0x000fc600024050ff */
[----:B------:R0:W-:Y:S01]  /*1d1a0*/  @P0 STG.E desc[UR44][R6.64+0x140], R3 ;  /* 0x0001400306000986 */ /* 0x0001e2000c10192c */
[C---:B------:R-:W-:Y:S02]  /*1d1b0*/  ISETP.GT.AND P5, PT, R0.reuse, 0x59, P3 ;  /* 0x000000590000780c */ /* 0x040fe40001fa4270 */
[C---:B------:R-:W-:Y:S01]  /*1d1c0*/  ISETP.GT.AND P0, PT, R0.reuse, 0x58, P2 ;  /* 0x000000580000780c */ /* 0x040fe20001704270 */
[----:B------:R1:W-:Y:S01]  /*1d1d0*/  @P1 STG.E desc[UR44][R6.64+0x144], R9 ;  /* 0x0001440906001986 */ /* 0x0003e2000c10192c */
[----:B------:R-:W-:Y:S01]  /*1d1e0*/  ISETP.GT.AND P1, PT, R0, 0x59, P2 ;  /* 0x000000590000780c */ /* 0x000fe20001724270 */
[-C--:B--2---:R-:W-:Y:S02]  /*1d1f0*/  FMUL R13, R228, R2.reuse ;  /* 0x00000002e40d7220 */ /* 0x084fe40000400000 */
[----:B------:R2:W-:Y:S01]  /*1d200*/  @P4 STG.E desc[UR44][R4.64+0x160], R11 ;  /* 0x0001600b04004986 */ /* 0x0005e2000c10192c */
[----:B------:R-:W-:Y:S01]  /*1d210*/  ISETP.GT.AND P4, PT, R0, 0x60, P3 ;  /* 0x000000600000780c */ /* 0x000fe20001f84270 */
[-C--:B0-----:R-:W-:Y:S01]  /*1d220*/  FMUL R3, R227, R2.reuse ;  /* 0x00000002e3037220 */ /* 0x081fe20000400000 */
[----:B------:R-:W-:Y:S01]  /*1d230*/  F2FP.TF32.F32.PACK_B R13, R13 ;  /* 0x0000000dff0d723e */ /* 0x000fe200024050ff */
[----:B-1----:R-:W-:-:S03]  /*1d240*/  FMUL R9, R226, R2 ;  /* 0x00000002e2097220 */ /* 0x002fc60000400000 */
[----:B------:R-:W-:Y:S01]  /*1d250*/  F2FP.TF32.F32.PACK_B R3, R3 ;  /* 0x00000003ff03723e */ /* 0x000fe200024050ff */
[----:B------:R0:W-:Y:S01]  /*1d260*/  @P5 STG.E desc[UR44][R4.64+0x164], R13 ;  /* 0x0001640d04005986 */ /* 0x0001e2000c10192c */
[----:B------:R-:W-:-:S03]  /*1d270*/  F2FP.TF32.F32.PACK_B R9, R9 ;  /* 0x00000009ff09723e */ /* 0x000fc600024050ff */
[----:B------:R-:W-:Y:S01]  /*1d280*/  @P0 STG.E desc[UR44][R6.64+0x160], R19 ;  /* 0x0001601306000986 */ /* 0x000fe2000c10192c */
[C---:B------:R-:W-:Y:S02]  /*1d290*/  ISETP.GT.AND P5, PT, R0.reuse, 0x61, P3 ;  /* 0x000000610000780c */ /* 0x040fe40001fa4270 */
[C---:B------:R-:W-:Y:S01]  /*1d2a0*/  ISETP.GT.AND P0, PT, R0.reuse, 0x60, P2 ;  /* 0x000000600000780c */ /* 0x040fe20001704270 */
[----:B------:R1:W-:Y:S01]  /*1d2b0*/  @P1 STG.E desc[UR44][R6.64+0x164], R3 ;  /* 0x0001640306001986 */ /* 0x0003e2000c10192c */
[C---:B------:R-:W-:Y:S01]  /*1d2c0*/  ISETP.GT.AND P1, PT, R0.reuse, 0x61, P2 ;  /* 0x000000610000780c */ /* 0x040fe20001724270 */
[-C--:B--2---:R-:W-:Y:S02]  /*1d2d0*/  FMUL R11, R225, R2.reuse ;  /* 0x00000002e10b7220 */ /* 0x084fe40000400000 */
[----:B------:R2:W-:Y:S01]  /*1d2e0*/  @P4 STG.E desc[UR44][R4.64+0x180], R9 ;  /* 0x0001800904004986 */ /* 0x0005e2000c10192c */
[----:B------:R-:W-:Y:S01]  /*1d2f0*/  ISETP.GT.AND P4, PT, R0, 0x68, P3 ;  /* 0x000000680000780c */ /* 0x000fe20001f84270 */
[-C--:B------:R-:W-:Y:S01]  /*1d300*/  FMUL R15, R224, R2.reuse ;  /* 0x00000002e00f7220 */ /* 0x080fe20000400000 */
[-C--:B0-----:R-:W-:Y:S01]  /*1d310*/  FMUL R13, R223, R2.reuse ;  /* 0x00000002df0d7220 */ /* 0x081fe20000400000 */
[----:B------:R-:W-:Y:S01]  /*1d320*/  F2FP.TF32.F32.PACK_B R11, R11 ;  /* 0x0000000bff0b723e */ /* 0x000fe200024050ff */
[----:B-1----:R-:W-:-:S02]  /*1d330*/  FMUL R3, R222, R2 ;  /* 0x00000002de037220 */ /* 0x002fc40000400000 */
[----:B------:R-:W-:Y:S02]  /*1d340*/  F2FP.TF32.F32.PACK_B R15, R15 ;  /* 0x0000000fff0f723e */ /* 0x000fe400024050ff */
[----:B------:R-:W-:Y:S02]  /*1d350*/  F2FP.TF32.F32.PACK_B R13, R13 ;  /* 0x0000000dff0d723e */ /* 0x000fe400024050ff */
[----:B------:R-:W-:Y:S01]  /*1d360*/  F2FP.TF32.F32.PACK_B R3, R3 ;  /* 0x00000003ff03723e */ /* 0x000fe200024050ff */
[----:B------:R0:W-:Y:S01]  /*1d370*/  @P5 STG.E desc[UR44][R4.64+0x184], R11 ;  /* 0x0001840b04005986 */ /* 0x0001e2000c10192c */
[----:B------:R-:W-:-:S03]  /*1d380*/  ISETP.GT.AND P5, PT, R0, 0x69, P3 ;  /* 0x000000690000780c */ /* 0x000fc60001fa4270 */
[----:B------:R-:W-:Y:S01]  /*1d390*/  @P0 STG.E desc[UR44][R6.64+0x180], R15 ;  /* 0x0001800f06000986 */ /* 0x000fe2000c10192c */
[C---:B------:R-:W-:Y:S01]  /*1d3a0*/  ISETP.GT.AND P0, PT, R0.reuse, 0x68, P2 ;  /* 0x000000680000780c */ /* 0x040fe20001704270 */
[-C--:B--2---:R-:W-:Y:S02]  /*1d3b0*/  FMUL R9, R221, R2.reuse ;  /* 0x00000002dd097220 */ /* 0x084fe40000400000 */
[----:B------:R1:W-:Y:S01]  /*1d3c0*/  @P1 STG.E desc[UR44][R6.64+0x184], R13 ;  /* 0x0001840d06001986 */ /* 0x0003e2000c10192c */
[----:B------:R-:W-:Y:S01]  /*1d3d0*/  ISETP.GT.AND P1, PT, R0, 0x69, P2 ;  /* 0x000000690000780c */ /* 0x000fe20001724270 */
[-C--:B------:R-:W-:Y:S02]  /*1d3e0*/  FMUL R19, R220, R2.reuse ;  /* 0x00000002dc137220 */ /* 0x080fe40000400000 */
[----:B------:R2:W-:Y:S01]  /*1d3f0*/  @P4 STG.E desc[UR44][R4.64+0x1a0], R3 ;  /* 0x0001a00304004986 */ /* 0x0005e2000c10192c */
[----:B------:R-:W-:Y:S01]  /*1d400*/  ISETP.GT.AND P4, PT, R0, 0x70, P3 ;  /* 0x000000700000780c */ /* 0x000fe20001f84270 */
[----:B0-----:R-:W-:Y:S01]  /*1d410*/  FMUL R11, R219, R2 ;  /* 0x00000002db0b7220 */ /* 0x001fe20000400000 */
[----:B------:R-:W-:-:S02]  /*1d420*/  F2FP.TF32.F32.PACK_B R9, R9 ;  /* 0x00000009ff09723e */ /* 0x000fc400024050ff */
[----:B------:R-:W-:Y:S01]  /*1d430*/  F2FP.TF32.F32.PACK_B R19, R19 ;  /* 0x00000013ff13723e */ /* 0x000fe200024050ff */
[-C--:B-1----:R-:W-:Y:S01]  /*1d440*/  FMUL R13, R218, R2.reuse ;  /* 0x00000002da0d7220 */ /* 0x082fe20000400000 */
[----:B------:R-:W-:Y:S01]  /*1d450*/  F2FP.TF32.F32.PACK_B R11, R11 ;  /* 0x0000000bff0b723e */ /* 0x000fe200024050ff */
[----:B------:R0:W-:Y:S03]  /*1d460*/  @P5 STG.E desc[UR44][R4.64+0x1a4], R9 ;  /* 0x0001a40904005986 */ /* 0x0001e6000c10192c */
[----:B------:R-:W-:Y:S01]  /*1d470*/  F2FP.TF32.F32.PACK_B R13, R13 ;  /* 0x0000000dff0d723e */ /* 0x000fe200024050ff */
[----:B------:R-:W-:Y:S01]  /*1d480*/  @P0 STG.E desc[UR44][R6.64+0x1a0], R19 ;  /* 0x0001a01306000986 */ /* 0x000fe2000c10192c */
[C---:B------:R-:W-:Y:S02]  /*1d490*/  ISETP.GT.AND P5, PT, R0.reuse, 0x71, P3 ;  /* 0x000000710000780c */ /* 0x040fe40001fa4270 */
[C---:B------:R-:W-:Y:S01]  /*1d4a0*/  ISETP.GT.AND P0, PT, R0.reuse, 0x70, P2 ;  /* 0x000000700000780c */ /* 0x040fe20001704270 */
[----:B------:R1:W-:Y:S01]  /*1d4b0*/  @P1 STG.E desc[UR44][R6.64+0x1a4], R11 ;  /* 0x0001a40b06001986 */ /* 0x0003e2000c10192c */
[----:B------:R-:W-:Y:S01]  /*1d4c0*/  ISETP.GT.AND P1, PT, R0, 0x71, P2 ;  /* 0x000000710000780c */ /* 0x000fe20001724270 */
[----:B--2---:R-:W-:-:S02]  /*1d4d0*/  FMUL R3, R217, R2 ;  /* 0x00000002d9037220 */ /* 0x004fc40000400000 */
[----:B------:R2:W-:Y:S01]  /*1d4e0*/  @P4 STG.E desc[UR44][R4.64+0x1c0], R13 ;  /* 0x0001c00d04004986 */ /* 0x0005e2000c10192c */
[----:B------:R-:W-:Y:S01]  /*1d4f0*/  ISETP.GT.AND P4, PT, R0, 0x78, P3 ;  /* 0x000000780000780c */ /* 0x000fe20001f84270 */
[-C--:B------:R-:W-:Y:S01]  /*1d500*/  FMUL R15, R216, R2.reuse ;  /* 0x00000002d80f7220 */ /* 0x080fe20000400000 */
[-C--:B0-----:R-:W-:Y:S01]  /*1d510*/  FMUL R9, R215, R2.reuse ;  /* 0x00000002d7097220 */ /* 0x081fe20000400000 */
[----:B------:R-:W-:Y:S01]  /*1d520*/  F2FP.TF32.F32.PACK_B R3, R3 ;  /* 0x00000003ff03723e */ /* 0x000fe200024050ff */
[----:B-1----:R-:W-:Y:S02]  /*1d530*/  FMUL R11, R214, R2 ;  /* 0x00000002d60b7220 */ /* 0x002fe40000400000 */
        /* <DEDUP_REMOVED lines=219> */
[C---:B------:R-:W-:Y:S01]  /*1e2f0*/  ISETP.GT.AND P4, PT, R0.reuse, 0xe8, P3 ;  /* 0x000000e80000780c */ /* 0x040fe20001f84270 */
[-C--:B------:R-:W-:Y:S01]  /*1e300*/  FMUL R15, R159, R2.reuse ;  /* 0x000000029f0f7220 */ /* 0x080fe20000400000 */
[----:B------:R-:W-:Y:S01]  /*1e310*/  ISETP.GT.AND P6, PT, R0, 0xe9, P3 ;  /* 0x000000e90000780c */ /* 0x000fe20001fc4270 */
[-C--:B0-----:R-:W-:Y:S01]  /*1e320*/  FMUL R13, R157, R2.reuse ;  /* 0x000000029d0d7220 */ /* 0x081fe20000400000 */
[----:B------:R-:W-:Y:S01]  /*1e330*/  F2FP.TF32.F32.PACK_B R11, R11 ;  /* 0x0000000bff0b723e */ /* 0x000fe200024050ff */
[-C--:B-1----:R-:W-:Y:S01]  /*1e340*/  FMUL R3, R156, R2.reuse ;  /* 0x000000029c037220 */ /* 0x082fe20000400000 */
[----:B------:R-:W-:Y:S01]  /*1e350*/  F2FP.TF32.F32.PACK_B R15, R15 ;  /* 0x0000000fff0f723e */ /* 0x000fe200024050ff */
[----:B--2---:R-:W-:Y:S01]  /*1e360*/  FMUL R9, R155, R2 ;  /* 0x000000029b097220 */ /* 0x004fe20000400000 */
[----:B------:R-:W-:Y:S02]  /*1e370*/  F2FP.TF32.F32.PACK_B R13, R13 ;  /* 0x0000000dff0d723e */ /* 0x000fe400024050ff */
[----:B------:R-:W-:Y:S01]  /*1e380*/  F2FP.TF32.F32.PACK_B R3, R3 ;  /* 0x00000003ff03723e */ /* 0x000fe200024050ff */
[----:B------:R0:W-:Y:S01]  /*1e390*/  @P5 STG.E desc[UR44][R4.64+0x384], R11 ;  /* 0x0003840b04005986 */ /* 0x0001e2000c10192c */
[----:B------:R-:W-:-:S03]  /*1e3a0*/  F2FP.TF32.F32.PACK_B R9, R9 ;  /* 0x00000009ff09723e */ /* 0x000fc600024050ff */
[----:B------:R-:W-:Y:S01]  /*1e3b0*/  @P0 STG.E desc[UR44][R6.64+0x380], R15 ;  /* 0x0003800f06000986 */ /* 0x000fe2000c10192c */
[----:B------:R-:W-:-:S03]  /*1e3c0*/  ISETP.GT.AND P0, PT, R0, 0xe8, P2 ;  /* 0x000000e80000780c */ /* 0x000fc60001704270 */
[----:B------:R1:W-:Y:S01]  /*1e3d0*/  @P1 STG.E desc[UR44][R6.64+0x384], R13 ;  /* 0x0003840d06001986 */ /* 0x0003e2000c10192c */
[----:B------:R-:W-:-:S03]  /*1e3e0*/  ISETP.GT.AND P5, PT, R0, 0xe9, P2 ;  /* 0x000000e90000780c */ /* 0x000fc600017a4270 */
[----:B------:R2:W-:Y:S01]  /*1e3f0*/  @P4 STG.E desc[UR44][R4.64+0x3a0], R3 ;  /* 0x0003a00304004986 */ /* 0x0005e2000c10192c */
[-C--:B------:R-:W-:Y:S01]  /*1e400*/  FMUL R19, R154, R2.reuse ;  /* 0x000000029a137220 */ /* 0x080fe20000400000 */
[C---:B------:R-:W-:Y:S02]  /*1e410*/  ISETP.GT.AND P4, PT, R0.reuse, 0xf1, P3 ;  /* 0x000000f10000780c */ /* 0x040fe40001f84270 */
[----:B------:R3:W-:Y:S01]  /*1e420*/  @P6 STG.E desc[UR44][R4.64+0x3a4], R9 ;  /* 0x0003a40904006986 */ /* 0x0007e2000c10192c */
[----:B------:R-:W-:Y:S01]  /*1e430*/  ISETP.GT.AND P6, PT, R0, 0xf0, P3 ;  /* 0x000000f00000780c */ /* 0x000fe20001fc4270 */
[-C--:B0-----:R-:W-:Y:S01]  /*1e440*/  FMUL R11, R153, R2.reuse ;  /* 0x00000002990b7220 */ /* 0x081fe20000400000 */
[-C--:B-1----:R-:W-:Y:S01]  /*1e450*/  FMUL R13, R152, R2.reuse ;  /* 0x00000002980d7220 */ /* 0x082fe20000400000 */
[----:B------:R-:W-:Y:S01]  /*1e460*/  F2FP.TF32.F32.PACK_B R19, R19 ;  /* 0x00000013ff13723e */ /* 0x000fe200024050ff */
[----:B--2---:R-:W-:Y:S02]  /*1e470*/  FMUL R3, R23, R2 ;  /* 0x0000000217037220 */ /* 0x004fe40000400000 */
[----:B------:R-:W-:-:S02]  /*1e480*/  F2FP.TF32.F32.PACK_B R11, R11 ;  /* 0x0000000bff0b723e */ /* 0x000fc400024050ff */
[----:B------:R-:W-:Y:S02]  /*1e490*/  F2FP.TF32.F32.PACK_B R13, R13 ;  /* 0x0000000dff0d723e */ /* 0x000fe400024050ff */
[----:B------:R-:W-:Y:S01]  /*1e4a0*/  F2FP.TF32.F32.PACK_B R3, R3 ;  /* 0x00000003ff03723e */ /* 0x000fe200024050ff */
[----:B------:R0:W-:Y:S04]  /*1e4b0*/  @P0 STG.E desc[UR44][R6.64+0x3a0], R19 ;  /* 0x0003a01306000986 */ /* 0x0001e8000c10192c */
[----:B------:R1:W-:Y:S04]  /*1e4c0*/  @P5 STG.E desc[UR44][R6.64+0x3a4], R11 ;  /* 0x0003a40b06005986 */ /* 0x0003e8000c10192c */
[----:B------:R-:W-:Y:S01]  /*1e4d0*/  @P6 STG.E desc[UR44][R4.64+0x3c0], R13 ;  /* 0x0003c00d04006986 */ /* 0x000fe2000c10192c */
[----:B------:R-:W-:-:S03]  /*1e4e0*/  ISETP.GT.AND P6, PT, R0, 0xf0, P2 ;  /* 0x000000f00000780c */ /* 0x000fc600017c4270 */
[----:B------:R2:W-:Y:S01]  /*1e4f0*/  @P4 STG.E desc[UR44][R4.64+0x3c4], R3 ;  /* 0x0003c40304004986 */ /* 0x0005e2000c10192c */
[C---:B------:R-:W-:Y:S02]  /*1e500*/  ISETP.GT.AND P4, PT, R0.reuse, 0xf8, P3 ;  /* 0x000000f80000780c */ /* 0x040fe40001f84270 */
[C---:B------:R-:W-:Y:S02]  /*1e510*/  ISETP.GT.AND P3, PT, R0.reuse, 0xf9, P3 ;  /* 0x000000f90000780c */ /* 0x040fe40001f64270 */
[----:B------:R-:W-:Y:S01]  /*1e520*/  ISETP.GT.AND P5, PT, R0, 0xf1, P2 ;  /* 0x000000f10000780c */ /* 0x000fe200017a4270 */
[-C--:B---3--:R-:W-:Y:S01]  /*1e530*/  FMUL R9, R22, R2.reuse ;  /* 0x0000000216097220 */ /* 0x088fe20000400000 */
[-C--:B------:R-:W-:Y:S01]  /*1e540*/  FMUL R15, R21, R2.reuse ;  /* 0x00000002150f7220 */ /* 0x080fe20000400000 */
[-C--:B0-----:R-:W-:Y:S01]  /*1e550*/  FMUL R19, R20, R2.reuse ;  /* 0x0000000214137220 */ /* 0x081fe20000400000 */
[----:B------:R-:W-:Y:S01]  /*1e560*/  FMUL R21, R18, R2 ;  /* 0x0000000212157220 */ /* 0x000fe20000400000 */
[----:B------:R-:W-:Y:S01]  /*1e570*/  USHF.L.U32 UR12, UR8, 0x9, URZ ;  /* 0x00000009080c7899 */ /* 0x000fe2000800063f */
[----:B------:R-:W-:-:S02]  /*1e580*/  F2FP.TF32.F32.PACK_B R9, R9 ;  /* 0x00000009ff09723e */ /* 0x000fc400024050ff */
[----:B------:R-:W-:Y:S02]  /*1e590*/  F2FP.TF32.F32.PACK_B R15, R15 ;  /* 0x0000000fff0f723e */ /* 0x000fe400024050ff */
[----:B------:R-:W-:Y:S01]  /*1e5a0*/  F2FP.TF32.F32.PACK_B R19, R19 ;  /* 0x00000013ff13723e */ /* 0x000fe200024050ff */
[----:B------:R-:W-:Y:S01]  /*1e5b0*/  USHF.L.U64.HI UR11, UR8, 0x9, UR9 ;  /* 0x00000009080b7899 */ /* 0x000fe20008010209 */
[----:B------:R-:W-:Y:S01]  /*1e5c0*/  F2FP.TF32.F32.PACK_B R21, R21 ;  /* 0x00000015ff15723e */ /* 0x000fe200024050ff */
[----:B------:R-:W-:Y:S01]  /*1e5d0*/  @P3 IMAD.MOV.U32 R10, RZ, RZ, R4 ;  /* 0x000000ffff0a3224 */ /* 0x000fe200078e0004 */
[----:B------:R0:W-:Y:S01]  /*1e5e0*/  @P6 STG.E desc[UR44][R6.64+0x3c0], R9 ;  /* 0x0003c00906006986 */ /* 0x0001e2000c10192c */
[----:B-1----:R-:W-:Y:S02]  /*1e5f0*/  @P3 IMAD.MOV.U32 R11, RZ, RZ, R5 ;  /* 0x000000ffff0b3224 */ /* 0x002fe400078e0005 */
[----:B--2---:R-:W-:Y:S01]  /*1e600*/  IMAD.U32 R3, RZ, RZ, UR12 ;  /* 0x0000000cff037e24 */ /* 0x004fe2000f8e00ff */
[----:B------:R-:W-:Y:S01]  /*1e610*/  @P5 STG.E desc[UR44][R6.64+0x3c4], R15 ;  /* 0x0003c40f06005986 */ /* 0x000fe2000c10192c */
[----:B------:R-:W-:-:S03]  /*1e620*/  ISETP.GT.AND P1, PT, R158, 0x80, PT ;  /* 0x000000809e00780c */ /* 0x000fc60003f24270 */
[----:B------:R1:W-:Y:S01]  /*1e630*/  @P4 STG.E desc[UR44][R4.64+0x3e0], R19 ;  /* 0x0003e01304004986 */ /* 0x0003e2000c10192c */
[C---:B------:R-:W-:Y:S02]  /*1e640*/  ISETP.GT.AND P4, PT, R0.reuse, 0xf8, P2 ;  /* 0x000000f80000780c */ /* 0x040fe40001784270 */
[----:B------:R-:W-:Y:S01]  /*1e650*/  ISETP.GT.AND P2, PT, R0, 0xf9, P2 ;  /* 0x000000f90000780c */ /* 0x000fe20001744270 */
[----:B------:R2:W-:Y:S01]  /*1e660*/  @P3 STG.E desc[UR44][R10.64+0x3e4], R21 ;  /* 0x0003e4150a003986 */ /* 0x0005e2000c10192c */
[----:B0-----:R-:W-:Y:S01]  /*1e670*/  MOV R9, UR11 ;  /* 0x0000000b00097c02 */ /* 0x001fe20008000f00 */
[-C--:B------:R-:W-:Y:S01]  /*1e680*/  FMUL R23, R14, R2.reuse ;  /* 0x000000020e177220 */ /* 0x080fe20000400000 */
[----:B------:R-:W-:Y:S01]  /*1e690*/  IADD3 R8, P3, P6, R4, UR5, R3 ;  /* 0x0000000504087c10 */ /* 0x000fe2000fe7e003 */
[-C--:B------:R-:W-:Y:S01]  /*1e6a0*/  FMUL R13, R12, R2.reuse ;  /* 0x000000020c0d7220 */ /* 0x080fe20000400000 */
[----:B------:R-:W-:Y:S02]  /*1e6b0*/  ISETP.GT.AND P5, PT, R0, RZ, P1 ;  /* 0x000000ff0000720c */ /* 0x000fe40000fa4270 */
[----:B------:R-:W-:Y:S01]  /*1e6c0*/  IADD3.X R9, R5, UR4, R9, P3, P6 ;  /* 0x0000000405097c10 */ /* 0x000fe20009fec409 */
[----:B------:R-:W-:Y:S01]  /*1e6d0*/  FMUL R3, R24, R2 ;  /* 0x0000000218037220 */ /* 0x000fe20000400000 */
[----:B------:R-:W-:-:S02]  /*1e6e0*/  ISETP.GT.AND P3, PT, R0, 0x1, P1 ;  /* 0x000000010000780c */ /* 0x000fc40000f64270 */
[----:B------:R-:W-:Y:S01]  /*1e6f0*/  F2FP.TF32.F32.PACK_B R23, R23 ;  /* 0x00000017ff17723e */ /* 0x000fe200024050ff */
[----:B------:R-:W-:Y:S01]  /*1e700*/  FMUL R25, R25, R2 ;  /* 0x0000000219197220 */ /* 0x000fe20000400000 */
[----:B-1----:R-:W-:Y:S02]  /*1e710*/  IADD3 R4, P6, R4, UR12, RZ ;  /* 0x0000000c04047c10 */ /* 0x002fe4000ffde0ff */
[----:B------:R-:W-:Y:S02]  /*1e720*/  F2FP.TF32.F32.PACK_B R13, R13 ;  /* 0x0000000dff0d723e */ /* 0x000fe400024050ff */
[----:B------:R-:W-:Y:S01]  /*1e730*/  ISETP.GT.AND P0, PT, R158, 0x88, PT ;  /* 0x000000889e00780c */ /* 0x000fe20003f04270 */
[----:B------:R-:W-:Y:S01]  /*1e740*/  @P4 STG.E desc[UR44][R6.64+0x3e0], R23 ;  /* 0x0003e01706004986 */ /* 0x000fe2000c10192c */
[----:B------:R-:W-:Y:S02]  /*1e750*/  IADD3.X R5, R5, UR11, RZ, P6, !PT ;  /* 0x0000000b05057c10 */ /* 0x000fe4000b7fe4ff */
[----:B------:R-:W-:Y:S01]  /*1e760*/  F2FP.TF32.F32.PACK_B R3, R3 ;  /* 0x00000003ff03723e */ /* 0x000fe200024050ff */
[----:B------:R-:W-:Y:S01]  /*1e770*/  @P2 STG.E desc[UR44][R6.64+0x3e4], R13 ;  /* 0x0003e40d06002986 */ /* 0x000fe2000c10192c */
[----:B------:R-:W-:-:S02]  /*1e780*/  F2FP.TF32.F32.PACK_B R25, R25 ;  /* 0x00000019ff19723e */ /* 0x000fc400024050ff */
[----:B------:R-:W-:Y:S01]  /*1e790*/  ISETP.GT.AND P2, PT, R0, RZ, P0 ;  /* 0x000000ff0000720c */ /* 0x000fe20000744270 */
[----:B------:R0:W-:Y:S01]  /*1e7a0*/  @P5 STG.E desc[UR44][R4.64], R3 ;  /* 0x0000000304005986 */ /* 0x0001e2000c10192c */
[-C--:B------:R-:W-:Y:S01]  /*1e7b0*/  FMUL R15, R26, R2.reuse ;  /* 0x000000021a0f7220 */ /* 0x080fe20000400000 */
[----:B------:R-:W-:Y:S02]  /*1e7c0*/  ISETP.GT.AND P4, PT, R0, 0x1, P0 ;  /* 0x000000010000780c */ /* 0x000fe40000784270 */
[----:B--2---:R-:W-:Y:S01]  /*1e7d0*/  IADD3 R10, P5, R4, UR5, RZ ;  /* 0x00000005040a7c10 */ /* 0x004fe2000ffbe0ff */
[----:B------:R-:W-:Y:S01]  /*1e7e0*/  @P3 STG.E desc[UR44][R4.64+0x4], R25 ;  /* 0x0000041904003986 */ /* 0x000fe2000c10192c */
[----:B------:R-:W-:Y:S01]  /*1e7f0*/  ISETP.GT.AND P3, PT, R0, 0x8, P1 ;  /* 0x000000080000780c */ /* 0x000fe20000f64270 */
[-C--:B------:R-:W-:Y:S01]  /*1e800*/  FMUL R27, R27, R2.reuse ;  /* 0x000000021b1b7220 */ /* 0x080fe20000400000 */
[----:B------:R-:W-:Y:S02]  /*1e810*/  F2FP.TF32.F32.PACK_B R15, R15 ;  /* 0x0000000fff0f723e */ /* 0x000fe400024050ff */
[----:B------:R-:W-:Y:S01]  /*1e820*/  IADD3.X R11, R5, UR4, RZ, P5, !PT ;  /* 0x00000004050b7c10 */ /* 0x000fe2000affe4ff */
[----:B0-----:R-:W-:Y:S01]  /*1e830*/  FMUL R3, R28, R2 ;  /* 0x000000021c037220 */ /* 0x001fe20000400000 */
[----:B------:R-:W-:-:S02]  /*1e840*/  F2FP.TF32.F32.PACK_B R27, R27 ;  /* 0x0000001bff1b723e */ /* 0x000fc400024050ff */
[C---:B------:R-:W-:Y:S01]  /*1e850*/  ISETP.GT.AND P5, PT, R0.reuse, 0x9, P1 ;  /* 0x000000090000780c */ /* 0x040fe20000fa4270 */
[----:B------:R-:W-:Y:S01]  /*1e860*/  @P2 STG.E desc[UR44][R10.64], R15 ;  /* 0x0000000f0a002986 */ /* 0x000fe2000c10192c */
[----:B------:R-:W-:Y:S02]  /*1e870*/  F2FP.TF32.F32.PACK_B R3, R3 ;  /* 0x00000003ff03723e */ /* 0x000fe400024050ff */
[----:B------:R-:W-:Y:S01]  /*1e880*/  ISETP.GT.AND P2, PT, R0, 0x8, P0 ;  /* 0x000000080000780c */ /* 0x000fe20000744270 */
[-C--:B------:R-:W-:Y:S01]  /*1e890*/  FMUL R29, R29, R2.reuse ;  /* 0x000000021d1d7220 */ /* 0x080fe20000400000 */
[----:B------:R0:W-:Y:S01]  /*1e8a0*/  @P4 STG.E desc[UR44][R10.64+0x4], R27 ;  /* 0x0000041b0a004986 */ /* 0x0001e2000c10192c */
[----:B------:R-:W-:Y:S01]  /*1e8b0*/  FMUL R13, R30, R2 ;  /* 0x000000021e0d7220 */ /* 0x000fe20000400000 */
[----:B------:R-:W-:Y:S02]  /*1e8c0*/  IADD3 R6, P4, R4, UR5, RZ ;  /* 0x0000000504067c10 */ /* 0x000fe4000ff9e0ff */
[----:B------:R1:W-:Y:S01]  /*1e8d0*/  @P3 STG.E desc[UR44][R4.64+0x20], R3 ;  /* 0x0000200304003986 */ /* 0x0003e2000c10192c */
[----:B------:R-:W-:-:S02]  /*1e8e0*/  ISETP.GT.AND P3, PT, R0, 0x9, P0 ;  /* 0x000000090000780c */ /* 0x000fc40000764270 */
[----:B------:R-:W-:Y:S01]  /*1e8f0*/  F2FP.TF32.F32.PACK_B R29, R29 ;  /* 0x0000001dff1d723e */ /* 0x000fe200024050ff */
[----:B------:R-:W-:Y:S01]  /*1e900*/  FMUL R31, R31, R2 ;  /* 0x000000021f1f7220 */ /* 0x000fe20000400000 */
[----:B------:R-:W-:Y:S02]  /*1e910*/  F2FP.TF32.F32.PACK_B R13, R13 ;  /* 0x0000000dff0d723e */ /* 0x000fe400024050ff */
[----:B------:R-:W-:Y:S01]  /*1e920*/  IADD3.X R7, R5, UR4, RZ, P4, !PT ;  /* 0x0000000405077c10 */ /* 0x000fe2000a7fe4ff */
[----:B------:R-:W-:Y:S01]  /*1e930*/  @P5 STG.E desc[UR44][R4.64+0x24], R29 ;  /* 0x0000241d04005986 */ /* 0x000fe2000c10192c */
[----:B------:R-:W-:-:S03]  /*1e940*/  F2FP.TF32.F32.PACK_B R31, R31 ;  /* 0x0000001fff1f723e */ /* 0x000fc600024050ff */
[----:B------:R2:W-:Y:S01]  /*1e950*/  @P2 STG.E desc[UR44][R6.64+0x20], R13 ;  /* 0x0000200d06002986 */ /* 0x0005e2000c10192c */
[C---:B------:R-:W-:Y:S02]  /*1e960*/  ISETP.GT.AND P2, PT, R0.reuse, 0x10, P0 ;  /* 0x000000100000780c */ /* 0x040fe40000744270 */
[C---:B------:R-:W-:Y:S01]  /*1e970*/  ISETP.GT.AND P4, PT, R0.reuse, 0x10, P1 ;  /* 0x000000100000780c */ /* 0x040fe20000f84270 */
[----:B------:R-:W-:Y:S01]  /*1e980*/  @P3 STG.E desc[UR44][R8.64+0x24], R31 ;  /* 0x0000241f08003986 */ /* 0x000fe2000c10192c */
[----:B------:R-:W-:Y:S01]  /*1e990*/  ISETP.GT.AND P5, PT, R0, 0x11, P1 ;  /* 0x000000110000780c */ /* 0x000fe20000fa4270 */
[-C--:B0-----:R-:W-:Y:S01]  /*1e9a0*/  FMUL R11, R32, R2.reuse ;  /* 0x00000002200b7220 */ /* 0x081fe20000400000 */
[----:B------:R-:W-:Y:S01]  /*1e9b0*/  ISETP.GT.AND P3, PT, R0, 0x11, P0 ;  /* 0x000000110000780c */ /* 0x000fe20000764270 */
[-C--:B------:R-:W-:Y:S01]  /*1e9c0*/  FMUL R33, R33, R2.reuse ;  /* 0x0000000221217220 */ /* 0x080fe20000400000 */
[----:B-1----:R-:W-:Y:S02]  /*1e9d0*/  FMUL R3, R34, R2 ;  /* 0x0000000222037220 */ /* 0x002fe40000400000 */
[----:B------:R-:W-:-:S02]  /*1e9e0*/  F2FP.TF32.F32.PACK_B R11, R11 ;  /* 0x0000000bff0b723e */ /* 0x000fc400024050ff */
[----:B------:R-:W-:Y:S01]  /*1e9f0*/  F2FP.TF32.F32.PACK_B R33, R33 ;  /* 0x00000021ff21723e */ /* 0x000fe200024050ff */
[----:B--2---:R-:W-:Y:S01]  /*1ea00*/  @P2 IMAD.MOV.U32 R6, RZ, RZ, R8 ;  /* 0x000000ffff062224 */ /* 0x004fe200078e0008 */
[----:B------:R-:W-:Y:S01]  /*1ea10*/  F2FP.TF32.F32.PACK_B R3, R3 ;  /* 0x00000003ff03723e */ /* 0x000fe200024050ff */
[----:B------:R-:W-:Y:S02]  /*1ea20*/  @P2 IMAD.MOV.U32 R7, RZ, RZ, R9 ;  /* 0x000000ffff072224 */ /* 0x000fe400078e0009 */
[----:B------:R-:W-:Y:S01]  /*1ea30*/  FMUL R35, R35, R2 ;  /* 0x0000000223237220 */ /* 0x000fe20000400000 */
[----:B------:R-:W-:Y:S04]  /*1ea40*/  @P4 STG.E desc[UR44][R4.64+0x40], R11 ;  /* 0x0000400b04004986 */ /* 0x000fe8000c10192c */
[----:B------:R-:W-:Y:S01]  /*1ea50*/  @P5 STG.E desc[UR44][R4.64+0x44], R33 ;  /* 0x0000442104005986 */ /* 0x000fe2000c10192c */
[----:B------:R-:W-:-:S03]  /*1ea60*/  F2FP.TF32.F32.PACK_B R35, R35 ;  /* 0x00000023ff23723e */ /* 0x000fc600024050ff */
[----:B------:R0:W-:Y:S01]  /*1ea70*/  @P2 STG.E desc[UR44][R6.64+0x40], R3 ;  /* 0x0000400306002986 */ /* 0x0001e2000c10192c */
[C---:B------:R-:W-:Y:S02]  /*1ea80*/  ISETP.GT.AND P2, PT, R0.reuse, 0x18, P0 ;  /* 0x000000180000780c */ /* 0x040fe40000744270 */
[C---:B------:R-:W-:Y:S02]  /*1ea90*/  ISETP.GT.AND P4, PT, R0.reuse, 0x18, P1 ;  /* 0x000000180000780c */ /* 0x040fe40000f84270 */
[----:B------:R-:W-:Y:S01]  /*1eaa0*/  ISETP.GT.AND P5, PT, R0, 0x19, P1 ;  /* 0x000000190000780c */ /* 0x000fe20000fa4270 */
[----:B0-----:R-:W-:Y:S01]  /*1eab0*/  @P3 IMAD.MOV.U32 R6, RZ, RZ, R8 ;  /* 0x000000ffff063224 */ /* 0x001fe200078e0008 */
[----:B------:R-:W-:Y:S01]  /*1eac0*/  @P3 MOV R7, R9 ;  /* 0x0000000900073202 */ /* 0x000fe20000000f00 */
[-C--:B------:R-:W-:Y:S01]  /*1ead0*/  FMUL R13, R36, R2.reuse ;  /* 0x00000002240d7220 */ /* 0x080fe20000400000 */
[----:B------:R-:W-:-:S03]  /*1eae0*/  FMUL R37, R37, R2 ;  /* 0x0000000225257220 */ /* 0x000fc60000400000 */
[----:B------:R0:W-:Y:S01]  /*1eaf0*/  @P3 STG.E desc[UR44][R6.64+0x44], R35 ;  /* 0x0000442306003986 */ /* 0x0001e2000c10192c */
[----:B------:R-:W-:Y:S01]  /*1eb00*/  ISETP.GT.AND P3, PT, R0, 0x19, P0 ;  /* 0x000000190000780c */ /* 0x000fe20000764270 */
[-C--:B------:R-:W-:Y:S01]  /*1eb10*/  FMUL R11, R38, R2.reuse ;  /* 0x00000002260b7220 */ /* 0x080fe20000400000 */
[----:B------:R-:W-:Y:S02]  /*1eb20*/  F2FP.TF32.F32.PACK_B R13, R13 ;  /* 0x0000000dff0d723e */ /* 0x000fe400024050ff */
[----:B------:R-:W-:Y:S01]  /*1eb30*/  F2FP.TF32.F32.PACK_B R37, R37 ;  /* 0x00000025ff25723e */ /* 0x000fe200024050ff */
[----:B------:R-:W-:Y:S01]  /*1eb40*/  FMUL R39, R39, R2 ;  /* 0x0000000227277220 */ /* 0x000fe20000400000 */
[----:B------:R-:W-:Y:S01]  /*1eb50*/  F2FP.TF32.F32.PACK_B R11, R11 ;  /* 0x0000000bff0b723e */ /* 0x000fe200024050ff */
[----:B------:R-:W-:Y:S01]  /*1eb60*/  @P4 STG.E desc[UR44][R4.64+0x60], R13 ;  /* 0x0000600d04004986 */ /* 0x000fe2000c10192c */
[----:B0-----:R-:W-:Y:S02]  /*1eb70*/  @P2 IMAD.MOV.U32 R6, RZ, RZ, R8 ;  /* 0x000000ffff062224 */ /* 0x001fe400078e0008 */
[----:B------:R-:W-:Y:S01]  /*1eb80*/  @P2 IMAD.MOV.U32 R7, RZ, RZ, R9 ;  /* 0x000000ffff072224 */ /* 0x000fe200078e0009 */
        /* <DEDUP_REMOVED lines=365> */
[----:B------:R-:W-:Y:S02]  /*20260*/  ISETP.GT.AND P5, PT, R0, 0xb1, P1 ;  /* 0x000000b10000780c */ /* 0x000fe40000fa4270 */
[----:B0-----:R-:W-:Y:S01]  /*20270*/  @P3 MOV R6, R8 ;  /* 0x0000000800063202 */ /* 0x001fe20000000f00 */
[----:B------:R-:W-:Y:S02]  /*20280*/  @P3 IMAD.MOV.U32 R7, RZ, RZ, R9 ;  /* 0x000000ffff073224 */ /* 0x000fe400078e0009 */
[-C--:B------:R-:W-:Y:S01]  /*20290*/  FMUL R3, R112, R2.reuse ;  /* 0x0000000270037220 */ /* 0x080fe20000400000 */
[----:B------:R-:W-:-:S02]  /*202a0*/  FMUL R113, R113, R2 ;  /* 0x0000000271717220 */ /* 0x000fc40000400000 */
        /* <DEDUP_REMOVED lines=8> */
[----:B0-----:R-:W-:Y:S01]  /*20330*/  @P2 IMAD.MOV.U32 R6, RZ, RZ, R8 ;  /* 0x000000ffff062224 */ /* 0x001fe200078e0008 */
[----:B------:R-:W-:-:S02]  /*20340*/  @P2 MOV R7, R9 ;  /* 0x0000000900072202 */ /* 0x000fc40000000f00 */
[----:B------:R-:W-:Y:S01]  /*20350*/  @P5 STG.E desc[UR44][R4.64+0x2c4], R113 ;  /* 0x0002c47104005986 */ /* 0x000fe2000c10192c */
[----:B------:R-:W-:-:S03]  /*20360*/  F2FP.TF32.F32.PACK_B R115, R115 ;  /* 0x00000073ff73723e */ /* 0x000fc600024050ff */
[----:B------:R0:W-:Y:S01]  /*20370*/  @P2 STG.E desc[UR44][R6.64+0x2c0], R13 ;  /* 0x0002c00d06002986 */ /* 0x0001e2000c10192c */
[C---:B------:R-:W-:Y:S02]  /*20380*/  ISETP.GT.AND P2, PT, R0.reuse, 0xb8, P0 ;  /* 0x000000b80000780c */ /* 0x040fe40000744270 */
[C---:B------:R-:W-:Y:S02]  /*20390*/  ISETP.GT.AND P4, PT, R0.reuse, 0xb8, P1 ;  /* 0x000000b80000780c */ /* 0x040fe40000f84270 */
[----:B------:R-:W-:Y:S01]  /*203a0*/  ISETP.GT.AND P5, PT, R0, 0xb9, P1 ;  /* 0x000000b90000780c */ /* 0x000fe20000fa4270 */
[----:B0-----:R-:W-:Y:S02]  /*203b0*/  @P3 IMAD.MOV.U32 R6, RZ, RZ, R8 ;  /* 0x000000ffff063224 */ /* 0x001fe400078e0008 */
        /* <DEDUP_REMOVED lines=11> */
[----:B0-----:R-:W-:Y:S01]  /*20470*/  @P2 MOV R6, R8 ;  /* 0x0000000800062202 */ /* 0x001fe20000000f00 */
[----:B------:R-:W-:-:S02]  /*20480*/  @P2 IMAD.MOV.U32 R7, RZ, RZ, R9 ;  /* 0x000000ffff072224 */ /* 0x000fc400078e0009 */
[----:B------:R-:W-:Y:S01]  /*20490*/  @P5 STG.E desc[UR44][R4.64+0x2e4], R117 ;  /* 0x0002e47504005986 */ /* 0x000fe2000c10192c */
[----:B------:R-:W-:-:S03]  /*204a0*/  F2FP.TF32.F32.PACK_B R119, R119 ;  /* 0x00000077ff77723e */ /* 0x000fc600024050ff */
[----:B------:R0:W-:Y:S01]  /*204b0*/  @P2 STG.E desc[UR44][R6.64+0x2e0], R3 ;  /* 0x0002e00306002986 */ /* 0x0001e2000c10192c */
[C---:B------:R-:W-:Y:S02]  /*204c0*/  ISETP.GT.AND P2, PT, R0.reuse, 0xc0, P0 ;  /* 0x000000c00000780c */ /* 0x040fe40000744270 */
[C---:B------:R-:W-:Y:S02]  /*204d0*/  ISETP.GT.AND P4, PT, R0.reuse, 0xc0, P1 ;  /* 0x000000c00000780c */ /* 0x040fe40000f84270 */
[----:B------:R-:W-:Y:S01]  /*204e0*/  ISETP.GT.AND P5, PT, R0, 0xc1, P1 ;  /* 0x000000c10000780c */ /* 0x000fe20000fa4270 */
[-C--:B------:R-:W-:Y:S01]  /*204f0*/  FMUL R13, R120, R2.reuse ;  /* 0x00000002780d7220 */ /* 0x080fe20000400000 */
[----:B0-----:R-:W-:Y:S01]  /*20500*/  @P3 IMAD.MOV.U32 R6, RZ, RZ, R8 ;  /* 0x000000ffff063224 */ /* 0x001fe200078e0008 */
[----:B------:R-:W-:Y:S01]  /*20510*/  @P3 MOV R7, R9 ;  /* 0x0000000900073202 */ /* 0x000fe20000000f00 */
[-C--:B------:R-:W-:Y:S01]  /*20520*/  FMUL R121, R121, R2.reuse ;  /* 0x0000000279797220 */ /* 0x080fe20000400000 */
[----:B------:R-:W-:-:S03]  /*20530*/  FMUL R11, R122, R2 ;  /* 0x000000027a0b7220 */ /* 0x000fc60000400000 */
[----:B------:R0:W-:Y:S01]  /*20540*/  @P3 STG.E desc[UR44][R6.64+0x2e4], R119 ;  /* 0x0002e47706003986 */ /* 0x0001e2000c10192c */
[C---:B------:R-:W-:Y:S02]  /*20550*/  ISETP.GT.AND P3, PT, R0.reuse, 0xc1, P0 ;  /* 0x000000c10000780c */ /* 0x040fe40000764270 */
[----:B------:R-:W-:Y:S02]  /*20560*/  F2FP.TF32.F32.PACK_B R13, R13 ;  /* 0x0000000dff0d723e */ /* 0x000fe400024050ff */
[----:B------:R-:W-:Y:S01]  /*20570*/  F2FP.TF32.F32.PACK_B R121, R121 ;  /* 0x00000079ff79723e */ /* 0x000fe200024050ff */
[-C--:B------:R-:W-:Y:S01]  /*20580*/  FMUL R123, R123, R2.reuse ;  /* 0x000000027b7b7220 */ /* 0x080fe20000400000 */
[----:B------:R-:W-:Y:S01]  /*20590*/  F2FP.TF32.F32.PACK_B R11, R11 ;  /* 0x0000000bff0b723e */ /* 0x000fe200024050ff */
[----:B------:R-:W-:Y:S01]  /*205a0*/  @P4 STG.E desc[UR44][R4.64+0x300], R13 ;  /* 0x0003000d04004986 */ /* 0x000fe2000c10192c */
[----:B0-----:R-:W-:Y:S02]  /*205b0*/  @P2 IMAD.MOV.U32 R6, RZ, RZ, R8 ;  /* 0x000000ffff062224 */ /* 0x001fe400078e0008 */
[----:B------:R-:W-:Y:S01]  /*205c0*/  @P2 IMAD.MOV.U32 R7, RZ, RZ, R9 ;  /* 0x000000ffff072224 */ /* 0x000fe200078e0009 */
[----:B------:R-:W-:Y:S01]  /*205d0*/  @P5 STG.E desc[UR44][R4.64+0x304], R121 ;  /* 0x0003047904005986 */ /* 0x000fe2000c10192c */
[----:B------:R-:W-:Y:S01]  /*205e0*/  ISETP.GT.AND P4, PT, R0, 0xc8, P1 ;  /* 0x000000c80000780c */ /* 0x000fe20000f84270 */
[----:B------:R-:W-:Y:S01]  /*205f0*/  FMUL R3, R124, R2 ;  /* 0x000000027c037220 */ /* 0x000fe20000400000 */
[----:B------:R-:W-:Y:S01]  /*20600*/  F2FP.TF32.F32.PACK_B R123, R123 ;  /* 0x0000007bff7b723e */ /* 0x000fe200024050ff */
[----:B------:R0:W-:Y:S01]  /*20610*/  @P2 STG.E desc[UR44][R6.64+0x300], R11 ;  /* 0x0003000b06002986 */ /* 0x0001e2000c10192c */
[----:B------:R-:W-:-:S02]  /*20620*/  ISETP.GT.AND P2, PT, R0, 0xc8, P0 ;  /* 0x000000c80000780c */ /* 0x000fc40000744270 */
[----:B------:R-:W-:Y:S01]  /*20630*/  ISETP.GT.AND P5, PT, R0, 0xc9, P1 ;  /* 0x000000c90000780c */ /* 0x000fe20000fa4270 */
[----:B------:R-:W-:Y:S01]  /*20640*/  FMUL R125, R125, R2 ;  /* 0x000000027d7d7220 */ /* 0x000fe20000400000 */
[----:B------:R-:W-:Y:S02]  /*20650*/  F2FP.TF32.F32.PACK_B R3, R3 ;  /* 0x00000003ff03723e */ /* 0x000fe400024050ff */
[----:B0-----:R-:W-:Y:S01]  /*20660*/  @P3 MOV R6, R8 ;  /* 0x0000000800063202 */ /* 0x001fe20000000f00 */
[----:B------:R-:W-:Y:S02]  /*20670*/  @P3 IMAD.MOV.U32 R7, RZ, RZ, R9 ;  /* 0x000000ffff073224 */ /* 0x000fe400078e0009 */
[----:B------:R-:W-:-:S03]  /*20680*/  FMUL R13, R126, R2 ;  /* 0x000000027e0d7220 */ /* 0x000fc60000400000 */
[----:B------:R0:W-:Y:S01]  /*20690*/  @P3 STG.E desc[UR44][R6.64+0x304], R123 ;  /* 0x0003047b06003986 */ /* 0x0001e2000c10192c */
[C---:B------:R-:W-:Y:S02]  /*206a0*/  ISETP.GT.AND P3, PT, R0.reuse, 0xc9, P0 ;  /* 0x000000c90000780c */ /* 0x040fe40000764270 */
[----:B------:R-:W-:Y:S01]  /*206b0*/  F2FP.TF32.F32.PACK_B R125, R125 ;  /* 0x0000007dff7d723e */ /* 0x000fe200024050ff */
[----:B------:R-:W-:Y:S01]  /*206c0*/  @P4 STG.E desc[UR44][R4.64+0x320], R3 ;  /* 0x0003200304004986 */ /* 0x000fe2000c10192c */
[----:B------:R-:W-:Y:S01]  /*206d0*/  ISETP.GT.AND P4, PT, R0, 0xd0, P1 ;  /* 0x000000d00000780c */ /* 0x000fe20000f84270 */
[-C--:B------:R-:W-:Y:S01]  /*206e0*/  FMUL R127, R127, R2.reuse ;  /* 0x000000027f7f7220 */ /* 0x080fe20000400000 */
[----:B------:R-:W-:Y:S01]  /*206f0*/  F2FP.TF32.F32.PACK_B R13, R13 ;  /* 0x0000000dff0d723e */ /* 0x000fe200024050ff */
[----:B------:R-:W-:Y:S01]  /*20700*/  FMUL R11, R128, R2 ;  /* 0x00000002800b7220 */ /* 0x000fe20000400000 */
[----:B0-----:R-:W-:Y:S01]  /*20710*/  @P2 IMAD.MOV.U32 R6, RZ, RZ, R8 ;  /* 0x000000ffff062224 */ /* 0x001fe200078e0008 */
[----:B------:R-:W-:Y:S01]  /*20720*/  @P2 MOV R7, R9 ;  /* 0x0000000900072202 */ /* 0x000fe20000000f00 */
[----:B------:R-:W-:Y:S01]  /*20730*/  @P5 STG.E desc[UR44][R4.64+0x324], R125 ;  /* 0x0003247d04005986 */ /* 0x000fe2000c10192c */
[----:B------:R-:W-:-:S02]  /*20740*/  ISETP.GT.AND P5, PT, R0, 0xd1, P1 ;  /* 0x000000d10000780c */ /* 0x000fc40000fa4270 */
[----:B------:R-:W-:Y:S01]  /*20750*/  F2FP.TF32.F32.PACK_B R127, R127 ;  /* 0x0000007fff7f723e */ /* 0x000fe200024050ff */
[----:B------:R0:W-:Y:S01]  /*20760*/  @P2 STG.E desc[UR44][R6.64+0x320], R13 ;  /* 0x0003200d06002986 */ /* 0x0001e2000c10192c */
[----:B------:R-:W-:Y:S02]  /*20770*/  F2FP.TF32.F32.PACK_B R11, R11 ;  /* 0x0000000bff0b723e */ /* 0x000fe400024050ff */
[----:B------:R-:W-:Y:S01]  /*20780*/  ISETP.GT.AND P2, PT, R0, 0xd0, P0 ;  /* 0x000000d00000780c */ /* 0x000fe20000744270 */
[----:B------:R-:W-:Y:S01]  /*20790*/  FMUL R129, R129, R2 ;  /* 0x0000000281817220 */ /* 0x000fe20000400000 */
[----:B0-----:R-:W-:Y:S02]  /*207a0*/  @P3 IMAD.MOV.U32 R6, RZ, RZ, R8 ;  /* 0x000000ffff063224 */ /* 0x001fe400078e0008 */
[----:B------:R-:W-:Y:S02]  /*207b0*/  @P3 IMAD.MOV.U32 R7, RZ, RZ, R9 ;  /* 0x000000ffff073224 */ /* 0x000fe400078e0009 */
[----:B------:R-:W-:-:S03]  /*207c0*/  F2FP.TF32.F32.PACK_B R129, R129 ;  /* 0x00000081ff81723e */ /* 0x000fc600024050ff */
[----:B------:R0:W-:Y:S01]  /*207d0*/  @P3 STG.E desc[UR44][R6.64+0x324], R127 ;  /* 0x0003247f06003986 */ /* 0x0001e2000c10192c */
[----:B------:R-:W-:-:S03]  /*207e0*/  FMUL R3, R130, R2 ;  /* 0x0000000282037220 */ /* 0x000fc60000400000 */
[----:B------:R1:W-:Y:S01]  /*207f0*/  @P4 STG.E desc[UR44][R4.64+0x340], R11 ;  /* 0x0003400b04004986 */ /* 0x0003e2000c10192c */
[C---:B------:R-:W-:Y:S02]  /*20800*/  ISETP.GT.AND P4, PT, R0.reuse, 0xd1, P0 ;  /* 0x000000d10000780c */ /* 0x040fe40000784270 */
[C---:B------:R-:W-:Y:S01]  /*20810*/  ISETP.GT.AND P3, PT, R0.reuse, 0xd8, P0 ;  /* 0x000000d80000780c */ /* 0x040fe20000764270 */
[----:B------:R-:W-:Y:S01]  /*20820*/  @P5 STG.E desc[UR44][R4.64+0x344], R129 ;  /* 0x0003448104005986 */ /* 0x000fe2000c10192c */
[----:B------:R-:W-:Y:S01]  /*20830*/  ISETP.GT.AND P5, PT, R0, 0xd8, P1 ;  /* 0x000000d80000780c */ /* 0x000fe20000fa4270 */
[----:B------:R-:W-:Y:S01]  /*20840*/  FMUL R131, R131, R2 ;  /* 0x0000000283837220 */ /* 0x000fe20000400000 */
[----:B------:R-:W-:Y:S01]  /*20850*/  F2FP.TF32.F32.PACK_B R3, R3 ;  /* 0x00000003ff03723e */ /* 0x000fe200024050ff */
[----:B0-----:R-:W-:Y:S01]  /*20860*/  @P2 IMAD.MOV.U32 R7, RZ, RZ, R9 ;  /* 0x000000ffff072224 */ /* 0x001fe200078e0009 */
[----:B------:R-:W-:Y:S01]  /*20870*/  @P2 MOV R6, R8 ;  /* 0x0000000800062202 */ /* 0x000fe20000000f00 */
[-C--:B------:R-:W-:Y:S01]  /*20880*/  FMUL R13, R132, R2.reuse ;  /* 0x00000002840d7220 */ /* 0x080fe20000400000 */
[----:B------:R-:W-:Y:S01]  /*20890*/  ISETP.GT.AND P6, PT, R0, 0xd9, P1 ;  /* 0x000000d90000780c */ /* 0x000fe20000fc4270 */
[-C--:B------:R-:W-:Y:S01]  /*208a0*/  FMUL R133, R133, R2.reuse ;  /* 0x0000000285857220 */ /* 0x080fe20000400000 */
[----:B------:R-:W-:Y:S01]  /*208b0*/  F2FP.TF32.F32.PACK_B R131, R131 ;  /* 0x00000083ff83723e */ /* 0x000fe200024050ff */
[----:B------:R0:W-:Y:S01]  /*208c0*/  @P2 STG.E desc[UR44][R6.64+0x340], R3 ;  /* 0x0003400306002986 */ /* 0x0001e2000c10192c */
[----:B-1----:R-:W-:Y:S01]  /*208d0*/  FMUL R11, R134, R2 ;  /* 0x00000002860b7220 */ /* 0x002fe20000400000 */
[----:B------:R-:W-:-:S02]  /*208e0*/  F2FP.TF32.F32.PACK_B R13, R13 ;  /* 0x0000000dff0d723e */ /* 0x000fc400024050ff */
[----:B------:R-:W-:Y:S02]  /*208f0*/  ISETP.GT.AND P2, PT, R0, 0xd9, P0 ;  /* 0x000000d90000780c */ /* 0x000fe40000744270 */
[----:B------:R-:W-:Y:S01]  /*20900*/  F2FP.TF32.F32.PACK_B R133, R133 ;  /* 0x00000085ff85723e */ /* 0x000fe200024050ff */
[----:B0-----:R-:W-:Y:S01]  /*20910*/  @P4 IMAD.MOV.U32 R6, RZ, RZ, R8 ;  /* 0x000000ffff064224 */ /* 0x001fe200078e0008 */
[----:B------:R-:W-:Y:S02]  /*20920*/  @P4 MOV R7, R9 ;  /* 0x0000000900074202 */ /* 0x000fe40000000f00 */
[----:B------:R-:W-:-:S03]  /*20930*/  F2FP.TF32.F32.PACK_B R11, R11 ;  /* 0x0000000bff0b723e */ /* 0x000fc600024050ff */
[----:B------:R0:W-:Y:S01]  /*20940*/  @P4 STG.E desc[UR44][R6.64+0x344], R131 ;  /* 0x0003448306004986 */ /* 0x0001e2000c10192c */
[----:B------:R-:W-:-:S03]  /*20950*/  FMUL R135, R135, R2 ;  /* 0x0000000287877220 */ /* 0x000fc60000400000 */
[----:B------:R1:W-:Y:S01]  /*20960*/  @P5 STG.E desc[UR44][R4.64+0x360], R13 ;  /* 0x0003600d04005986 */ /* 0x0003e2000c10192c */
[----:B------:R-:W-:-:S03]  /*20970*/  ISETP.GT.AND P5, PT, R0, 0xe0, P0 ;  /* 0x000000e00000780c */ /* 0x000fc600007a4270 */
[----:B------:R-:W-:Y:S01]  /*20980*/  @P6 STG.E desc[UR44][R4.64+0x364], R133 ;  /* 0x0003648504006986 */ /* 0x000fe2000c10192c */
[----:B0-----:R-:W-:Y:S02]  /*20990*/  @P3 IMAD.MOV.U32 R6, RZ, RZ, R8 ;  /* 0x000000ffff063224 */ /* 0x001fe400078e0008 */
[----:B------:R-:W-:Y:S01]  /*209a0*/  @P3 IMAD.MOV.U32 R7, RZ, RZ, R9 ;  /* 0x000000ffff073224 */ /* 0x000fe200078e0009 */
[----:B------:R-:W-:-:S04]  /*209b0*/  ISETP.GT.AND P4, PT, R0, 0xe1, P1 ;  /* 0x000000e10000780c */ /* 0x000fc80000f84270 */
[----:B------:R0:W-:Y:S01]  /*209c0*/  @P3 STG.E desc[UR44][R6.64+0x360], R11 ;  /* 0x0003600b06003986 */ /* 0x0001e2000c10192c */
[----:B------:R-:W-:Y:S01]  /*209d0*/  ISETP.GT.AND P3, PT, R0, 0xe0, P1 ;  /* 0x000000e00000780c */ /* 0x000fe20000f64270 */
[-C--:B------:R-:W-:Y:S01]  /*209e0*/  FMUL R3, R136, R2.reuse ;  /* 0x0000000288037220 */ /* 0x080fe20000400000 */
[----:B------:R-:W-:Y:S01]  /*209f0*/  ISETP.GT.AND P6, PT, R0, 0xe1, P0 ;  /* 0x000000e10000780c */ /* 0x000fe200007c4270 */
[-C--:B------:R-:W-:Y:S01]  /*20a00*/  FMUL R137, R137, R2.reuse ;  /* 0x0000000289897220 */ /* 0x080fe20000400000 */
[----:B------:R-:W-:Y:S01]  /*20a10*/  F2FP.TF32.F32.PACK_B R135, R135 ;  /* 0x00000087ff87723e */ /* 0x000fe200024050ff */
[----:B-1----:R-:W-:Y:S01]  /*20a20*/  FMUL R13, R138, R2 ;  /* 0x000000028a0d7220 */ /* 0x002fe20000400000 */
[----:B------:R-:W-:Y:S02]  /*20a30*/  F2FP.TF32.F32.PACK_B R3, R3 ;  /* 0x00000003ff03723e */ /* 0x000fe400024050ff */
[----:B0-----:R-:W-:Y:S01]  /*20a40*/  @P2 MOV R6, R8 ;  /* 0x0000000800062202 */ /* 0x001fe20000000f00 */
[----:B------:R-:W-:Y:S01]  /*20a50*/  @P2 IMAD.MOV.U32 R7, RZ, RZ, R9 ;  /* 0x000000ffff072224 */ /* 0x000fe200078e0009 */
[----:B------:R-:W-:Y:S01]  /*20a60*/  F2FP.TF32.F32.PACK_B R137, R137 ;  /* 0x00000089ff89723e */ /* 0x000fe200024050ff */
[----:B------:R-:W-:Y:S01]  /*20a70*/  FMUL R139, R139, R2 ;  /* 0x000000028b8b7220 */ /* 0x000fe20000400000 */
[----:B------:R-:W-:-:S02]  /*20a80*/  F2FP.TF32.F32.PACK_B R13, R13 ;  /* 0x0000000dff0d723e */ /* 0x000fc400024050ff */
[----:B------:R0:W-:Y:S02]  /*20a90*/  @P2 STG.E desc[UR44][R6.64+0x364], R135 ;  /* 0x0003648706002986 */ /* 0x0001e4000c10192c */
[----:B------:R-:W-:Y:S02]  /*20aa0*/  F2FP.TF32.F32.PACK_B R139, R139 ;  /* 0x0000008bff8b723e */ /* 0x000fe400024050ff */
[----:B------:R-:W-:Y:S04]  /*20ab0*/  @P3 STG.E desc[UR44][R4.64+0x380], R3 ;  /* 0x0003800304003986 */ /* 0x000fe8000c10192c */
[----:B------:R-:W-:Y:S01]  /*20ac0*/  @P4 STG.E desc[UR44][R4.64+0x384], R137 ;  /* 0x0003848904004986 */ /* 0x000fe2000c10192c */
[----:B0-----:R-:W-:Y:S01]  /*20ad0*/  @P5 IMAD.MOV.U32 R6, RZ, RZ, R8 ;  /* 0x000000ffff065224 */ /* 0x001fe200078e0008 */
[----:B------:R-:W-:-:S05]  /*20ae0*/  @P5 MOV R7, R9 ;  /* 0x0000000900075202 */ /* 0x000fca0000000f00 */
[----:B------:R0:W-:Y:S01]  /*20af0*/  @P5 STG.E desc[UR44][R6.64+0x380], R13 ;  /* 0x0003800d06005986 */ /* 0x0001e2000c10192c */
[C---:B------:R-:W-:Y:S02]  /*20b00*/  ISETP.GT.AND P5, PT, R0.reuse, 0xe8, P0 ;  /* 0x000000e80000780c */ /* 0x040fe400007a4270 */
[C---:B------:R-:W-:Y:S01]  /*20b10*/  ISETP.GT.AND P2, PT, R0.reuse, 0xe8, P1 ;  /* 0x000000e80000780c */ /* 0x040fe20000f44270 */
[----:B0-----:R-:W-:Y:S02]  /*20b20*/  @P6 IMAD.MOV.U32 R6, RZ, RZ, R8 ;  /* 0x000000ffff066224 */ /* 0x001fe400078e0008 */
[----:B------:R-:W-:Y:S01]  /*20b30*/  @P6 IMAD.MOV.U32 R7, RZ, RZ, R9 ;  /* 0x000000ffff076224 */ /* 0x000fe200078e0009 */
[----:B------:R-:W-:-:S04]  /*20b40*/  ISETP.GT.AND P3, PT, R0, 0xe9, P0 ;  /* 0x000000e90000780c */ /* 0x000fc80000764270 */
[----:B------:R0:W-:Y:S01]  /*20b50*/  @P6 STG.E desc[UR44][R6.64+0x384], R139 ;  /* 0x0003848b06006986 */ /* 0x0001e2000c10192c */
[----:B------:R-:W-:Y:S01]  /*20b60*/  ISETP.GT.AND P6, PT, R0, 0xe9, P1 ;  /* 0x000000e90000780c */ /* 0x000fe20000fc4270 */
[-C--:B------:R-:W-:Y:S01]  /*20b70*/  FMUL R11, R140, R2.reuse ;  /* 0x000000028c0b7220 */ /* 0x080fe20000400000 */
[-C--:B------:R-:W-:Y:S01]  /*20b80*/  FMUL R141, R141, R2.reuse ;  /* 0x000000028d8d7220 */ /* 0x080fe20000400000 */
[-C--:B------:R-:W-:Y:S01]  /*20b90*/  FMUL R15, R142, R2.reuse ;  /* 0x000000028e0f7220 */ /* 0x080fe20000400000 */
[----:B------:R-:W-:Y:S02]  /*20ba0*/  ISETP.GT.AND P4, PT, R0, 0xf0, P1 ;  /* 0x000000f00000780c */ /* 0x000fe40000f84270 */
[----:B------:R-:W-:Y:S02]  /*20bb0*/  F2FP.TF32.F32.PACK_B R11, R11 ;  /* 0x0000000bff0b723e */ /* 0x000fe400024050ff */
[----:B------:R-:W-:Y:S01]  /*20bc0*/  F2FP.TF32.F32.PACK_B R141, R141 ;  /* 0x0000008dff8d723e */ /* 0x000fe200024050ff */
[----:B------:R-:W-:Y:S01]  /*20bd0*/  FMUL R143, R143, R2 ;  /* 0x000000028f8f7220 */ /* 0x000fe20000400000 */
[----:B------:R-:W-:Y:S01]  /*20be0*/  F2FP.TF32.F32.PACK_B R15, R15 ;  /* 0x0000000fff0f723e */ /* 0x000fe200024050ff */
[----:B0-----:R-:W-:Y:S01]  /*20bf0*/  @P5 IMAD.MOV.U32 R7, RZ, RZ, R9 ;  /* 0x000000ffff075224 */ /* 0x001fe200078e0009 */
[----:B------:R-:W-:Y:S01]  /*20c00*/  @P5 MOV R6, R8 ;  /* 0x0000000800065202 */ /* 0x000fe20000000f00 */
[----:B------:R-:W-:Y:S01]  /*20c10*/  FMUL R3, R144, R2 ;  /* 0x0000000290037220 */ /* 0x000fe20000400000 */
[----:B------:R-:W-:Y:S01]  /*20c20*/  @P2 STG.E desc[UR44][R4.64+0x3a0], R11 ;  /* 0x0003a00b04002986 */ /* 0x000fe2000c10192c */
[----:B------:R-:W-:-:S03]  /*20c30*/  F2FP.TF32.F32.PACK_B R143, R143 ;  /* 0x0000008fff8f723e */ /* 0x000fc600024050ff */
[----:B------:R-:W-:Y:S01]  /*20c40*/  @P6 STG.E desc[UR44][R4.64+0x3a4], R141 ;  /* 0x0003a48d04006986 */ /* 0x000fe2000c10192c */
[----:B------:R-:W-:-:S03]  /*20c50*/  F2FP.TF32.F32.PACK_B R3, R3 ;  /* 0x00000003ff03723e */ /* 0x000fc600024050ff */
[----:B------:R0:W-:Y:S01]  /*20c60*/  @P5 STG.E desc[UR44][R6.64+0x3a0], R15 ;  /* 0x0003a00f06005986 */ /* 0x0001e2000c10192c */
[C---:B------:R-:W-:Y:S02]  /*20c70*/  ISETP.GT.AND P5, PT, R0.reuse, 0xf0, P0 ;  /* 0x000000f00000780c */ /* 0x040fe400007a4270 */
[----:B------:R-:W-:Y:S01]  /*20c80*/  ISETP.GT.AND P2, PT, R0, 0xf1, P1 ;  /* 0x000000f10000780c */ /* 0x000fe20000f44270 */
[-C--:B------:R-:W-:Y:S01]  /*20c90*/  FMUL R145, R145, R2.reuse ;  /* 0x0000000291917220 */ /* 0x080fe20000400000 */
[----:B0-----:R-:W-:Y:S01]  /*20ca0*/  @P3 IMAD.MOV.U32 R6, RZ, RZ, R8 ;  /* 0x000000ffff063224 */ /* 0x001fe200078e0008 */
[----:B------:R-:W-:Y:S01]  /*20cb0*/  @P3 MOV R7, R9 ;  /* 0x0000000900073202 */ /* 0x000fe20000000f00 */
[----:B------:R-:W-:-:S04]  /*20cc0*/  FMUL R13, R146, R2 ;  /* 0x00000002920d7220 */ /* 0x000fc80000400000 */
[----:B------:R0:W-:Y:S04]  /*20cd0*/  @P3 STG.E desc[UR44][R6.64+0x3a4], R143 ;  /* 0x0003a48f06003986 */ /* 0x0001e8000c10192c */
[----:B------:R-:W-:Y:S01]  /*20ce0*/  @P4 STG.E desc[UR44][R4.64+0x3c0], R3 ;  /* 0x0003c00304004986 */ /* 0x000fe2000c10192c */
[C---:B------:R-:W-:Y:S02]  /*20cf0*/  ISETP.GT.AND P4, PT, R0.reuse, 0xf1, P0 ;  /* 0x000000f10000780c */ /* 0x040fe40000784270 */
[C---:B------:R-:W-:Y:S02]  /*20d00*/  ISETP.GT.AND P3, PT, R0.reuse, 0xf8, P1 ;  /* 0x000000f80000780c */ /* 0x040fe40000f64270 */
[----:B------:R-:W-:Y:S02]  /*20d10*/  F2FP.TF32.F32.PACK_B R145, R145 ;  /* 0x00000091ff91723e */ /* 0x000fe400024050ff */
[C---:B------:R-:W-:Y:S01]  /*20d20*/  ISETP.GT.AND P1, PT, R0.reuse, 0xf9, P1 ;  /* 0x000000f90000780c */ /* 0x040fe20000f24270 */
[----:B0-----:R-:W-:Y:S01]  /*20d30*/  @P5 IMAD.MOV.U32 R6, RZ, RZ, R8 ;  /* 0x000000ffff065224 */ /* 0x001fe200078e0008 */
[----:B------:R-:W-:Y:S01]  /*20d40*/  ISETP.GT.AND P6, PT, R0, 0xf8, P0 ;  /* 0x000000f80000780c */ /* 0x000fe200007c4270 */
[----:B------:R-:W-:Y:S01]  /*20d50*/  @P5 IMAD.MOV.U32 R7, RZ, RZ, R9 ;  /* 0x000000ffff075224 */ /* 0x000fe200078e0009 */
[----:B------:R-:W-:Y:S01]  /*20d60*/  F2FP.TF32.F32.PACK_B R13, R13 ;  /* 0x0000000dff0d723e */ /* 0x000fe200024050ff */
[-C--:B------:R-:W-:Y:S01]  /*20d70*/  FMUL R147, R147, R2.reuse ;  /* 0x0000000293937220 */ /* 0x080fe20000400000 */
[-C--:B------:R-:W-:Y:S01]  /*20d80*/  FMUL R19, R148, R2.reuse ;  /* 0x0000000294137220 */ /* 0x080fe20000400000 */
[----:B------:R-:W-:Y:S01]  /*20d90*/  FMUL R149, R149, R2 ;  /* 0x0000000295957220 */ /* 0x000fe20000400000 */
[----:B------:R-:W-:Y:S01]  /*20da0*/  @P2 STG.E desc[UR44][R4.64+0x3c4], R145 ;  /* 0x0003c49104002986 */ /* 0x000fe2000c10192c */
[----:B------:R-:W-:-:S02]  /*20db0*/  ISETP.GT.AND P0, PT, R0, 0xf9, P0 ;  /* 0x000000f90000780c */ /* 0x000fc40000704270 */
[----:B------:R-:W-:Y:S01]  /*20dc0*/  F2FP.TF32.F32.PACK_B R147, R147 ;  /* 0x00000093ff93723e */ /* 0x000fe200024050ff */
[----:B------:R0:W-:Y:S01]  /*20dd0*/  @P5 STG.E desc[UR44][R6.64+0x3c0], R13 ;  /* 0x0003c00d06005986 */ /* 0x0001e2000c10192c */
[----:B------:R-:W-:Y:S01]  /*20de0*/  F2FP.TF32.F32.PACK_B R19, R19 ;  /* 0x00000013ff13723e */ /* 0x000fe200024050ff */
[-C--:B------:R-:W-:Y:S01]  /*20df0*/  FMUL R21, R150, R2.reuse ;  /* 0x0000000296157220 */ /* 0x080fe20000400000 */
[----:B------:R-:W-:Y:S01]  /*20e00*/  F2FP.TF32.F32.PACK_B R149, R149 ;  /* 0x00000095ff95723e */ /* 0x000fe200024050ff */
[----:B------:R-:W-:Y:S01]  /*20e10*/  FMUL R151, R151, R2 ;  /* 0x0000000297977220 */ /* 0x000fe20000400000 */
[----:B0-----:R-:W-:Y:S01]  /*20e20*/  @P4 MOV R6, R8 ;  /* 0x0000000800064202 */ /* 0x001fe20000000f00 */
[----:B------:R-:W-:Y:S01]  /*20e30*/  @P4 IMAD.MOV.U32 R7, RZ, RZ, R9 ;  /* 0x000000ffff074224 */ /* 0x000fe200078e0009 */
[----:B------:R-:W-:-:S04]  /*20e40*/  F2FP.TF32.F32.PACK_B R21, R21 ;  /* 0x00000015ff15723e */ /* 0x000fc800024050ff */
[----:B------:R-:W-:Y:S01]  /*20e50*/  @P4 STG.E desc[UR44][R6.64+0x3c4], R147 ;  /* 0x0003c49306004986 */ /* 0x000fe2000c10192c */
[----:B------:R-:W-:-:S03]  /*20e60*/  F2FP.TF32.F32.PACK_B R151, R151 ;  /* 0x00000097ff97723e */ /* 0x000fc600024050ff */
[----:B------:R-:W-:Y:S04]  /*20e70*/  @P3 STG.E desc[UR44][R4.64+0x3e0], R19 ;  /* 0x0003e01304003986 */ /* 0x000fe8000c10192c */
[----:B------:R0:W-:Y:S02]  /*20e80*/  @P1 STG.E desc[UR44][R4.64+0x3e4], R149 ;  /* 0x0003e49504001986 */ /* 0x0001e4000c10192c */
[----:B0-----:R-:W-:Y:S01]  /*20e90*/  @P6 IMAD.MOV.U32 R4, RZ, RZ, R8 ;  /* 0x000000ffff046224 */ /* 0x001fe200078e0008 */
[----:B------:R-:W-:-:S05]  /*20ea0*/  @P6 MOV R5, R9 ;  /* 0x0000000900056202 */ /* 0x000fca0000000f00 */
[----:B------:R0:W-:Y:S04]  /*20eb0*/  @P6 STG.E desc[UR44][R4.64+0x3e0], R21 ;  /* 0x0003e01504006986 */ /* 0x0001e8000c10192c */
[----:B------:R0:W-:Y:S02]  /*20ec0*/  @P0 STG.E desc[UR44][R8.64+0x3e4], R151 ;  /* 0x0003e49708000986 */ /* 0x0001e4000c10192c */
.L_x_536:
[----:B------:R-:W-:Y:S05]  /*20ed0*/  BSYNC B0 ;  /* 0x0000000000007941 */ /* 0x000fea0003800000 */
.L_x_28:
[----:B0---4-:R-:W4:Y:S01]  /*20ee0*/  LDL.LU R4, [R1+0x200] ;  /* 0x0002000001047983 */ /* 0x011f220000300800 */
[----:B------:R-:W-:Y:S01]  /*20ef0*/  ULDC UR4, c[0x0][0xc] ;  /* 0x0000030000047ab9 */ /* 0x000fe20000000800 */
[----:B------:R-:W-:Y:S01]  /*20f00*/  ULDC UR5, c[0x0][0x10] ;  /* 0x0000040000057ab9 */ /* 0x000fe20000000800 */
[----:B-----5:R-:W4:Y:S01]  /*20f10*/  LDC R3, c[0x0][0x14] ;  /* 0x00000500ff037b82 */ /* 0x020f220000000800 */
[----:B------:R-:W-:Y:S01]  /*20f20*/  UIMAD.WIDE.U32 UR4, UR4, UR5, URZ ;  /* 0x00000005040472a5 */ /* 0x000fe2000f8e003f */
[----:B------:R-:W-:Y:S01]  /*20f30*/  IMAD.MOV.U32 R5, RZ, RZ, R17 ;  /* 0x000000ffff057224 */ /* 0x000fe200078e0011 */
[----:B------:R-:W-:Y:S01]  /*20f40*/  UMOV UR41, 0xffffffff ;  /* 0xffffffff00297882 */ /* 0x000fe20000000000 */
[----:B------:R-:W-:Y:S01]  /*20f50*/  UMOV UR42, 0xffffffff ;  /* 0xffffffff002a7882 */ /* 0x000fe20000000000 */
[----:B------:R-:W-:Y:S02]  /*20f60*/  PRMT R0, RZ, 0x7610, R0 ;  /* 0x00007610ff007816 */ /* 0x000fe40000000000 */
[----:B----4-:R-:W-:-:S04]  /*20f70*/  IMAD.WIDE.U32 R4, R3, UR4, R4 ;  /* 0x0000000403047c25 */ /* 0x010fc8000f8e0004 */
[----:B------:R-:W-:Y:S01]  /*20f80*/  IMAD R3, R3, UR5, RZ ;  /* 0x0000000503037c24 */ /* 0x000fe2000f8e02ff */
[----:B------:R-:W-:Y:S01]  /*20f90*/  MOV R6, R4 ;  /* 0x0000000400067202 */ /* 0x000fe20000000f00 */
[----:B------:R-:W-:Y:S02]  /*20fa0*/  ULDC.64 UR4, c[0x0][0x650] ;  /* 0x0001940000047ab9 */ /* 0x000fe40000000a00 */
[----:B------:R-:W-:Y:S01]  /*20fb0*/  IMAD.IADD R17, R5, 0x1, R3 ;  /* 0x0000000105117824 */ /* 0x000fe200078e0203 */
[----:B------:R-:W-:Y:S01]  /*20fc0*/  ISETP.GE.U32.AND P0, PT, R4, UR4, PT ;  /* 0x0000000404007c0c */ /* 0x000fe2000bf06070 */
[----:B------:R0:W-:Y:S03]  /*20fd0*/  STL [R1+0x200], R6 ;  /* 0x0002000601007387 */ /* 0x0001e60000100800 */
[----:B------:R-:W-:-:S13]  /*20fe0*/  ISETP.GE.U32.AND.EX P0, PT, R17, UR5, PT, P0 ;  /* 0x0000000511007c0c */ /* 0x000fda000bf06100 */
[----:B0-----:R-:W-:Y:S05]  /*20ff0*/  @P0 BRA `(.L_x_537) ;  /* 0x0000000400880947 */ /* 0x001fea0003800000 */
[----:B------:R-:W0:Y:S01]  /*21000*/  S2UR UR6, SR_CTAID.X ;  /* 0x00000000000679c3 */ /* 0x000e220000002500 */
[----:B------:R-:W-:Y:S01]  /*21010*/  ULDC.64 UR12, c[0x0][0x628] ;  /* 0x00018a00000c7ab9 */ /* 0x000fe20000000a00 */
[----:B------:R-:W-:Y:S01]  /*21020*/  ULDC UR4, c[0x0][0x150] ;  /* 0x0000540000047ab9 */ /* 0x000fe20000000800 */
[----:B------:R-:W-:Y:S01]  /*21030*/  ISETP.NE.U32.AND P0, PT, RZ, UR12, PT ;  /* 0x0000000cff007c0c */ /* 0x000fe2000bf05070 */
[----:B------:R-:W-:Y:S01]  /*21040*/  ULDC UR15, c[0x0][0x630] ;  /* 0x00018c00000f7ab9 */ /* 0x000fe20000000800 */
[C---:B------:R-:W-:Y:S01]  /*21050*/  R2UR UR16, R6.reuse ;  /* 0x00000000061072ca */ /* 0x040fe200000e0000 */
[----:B------:R-:W-:Y:S01]  /*21060*/  ULDC UR19, c[0x0][0x154] ;  /* 0x0000550000137ab9 */ /* 0x000fe20000000800 */
[----:B------:R-:W-:Y:S01]  /*21070*/  ISETP.NE.AND.EX P0, PT, RZ, UR13, PT, P0 ;  /* 0x0000000dff007c0c */ /* 0x000fe2000bf05300 */
[----:B------:R-:W4:Y:S01]  /*21080*/  S2UR UR18, SR_CTAID.Y ;  /* 0x00000000001279c3 */ /* 0x000f220000002600 */
[----:B------:R-:W-:Y:S02]  /*21090*/  R2UR UR17, R17 ;  /* 0x00000000111172ca */ /* 0x000fe400000e0000 */
[----:B------:R-:W-:-:S02]  /*210a0*/  R2UR UR10, R6 ;  /* 0x00000000060a72ca */ /* 0x000fc400000e0000 */
[----:B------:R-:W-:Y:S02]  /*210b0*/  R2UR UR11, R17 ;  /* 0x00000000110b72ca */ /* 0x000fe400000e0000 */
[----:B0-----:R-:W-:-:S05]  /*210c0*/  I2FP.F32.U32 R0, UR6 ;  /* 0x0000000600007c45 */ /* 0x001fca0008201000 */
[----:B------:R-:W-:-:S04]  /*210d0*/  FMUL R0, R0, UR4 ;  /* 0x0000000400007c20 */ /* 0x000fc80008400000 */
[----:B------:R0:W0:Y:S01]  /*210e0*/  F2I.U32.TRUNC.NTZ R3, R0 ;  /* 0x0000000000037305 */ /* 0x000022000020f000 */
[----:B----4-:R-:W-:Y:S05]  /*210f0*/  @!P0 BRA `(.L_x_538) ;  /* 0x0000000000308947 */ /* 0x010fea0003800000 */
        /* <DEDUP_REMOVED lines=12> */
.L_x_538:
[----:B------:R-:W-:Y:S01]  /*211c0*/  USHF.R.U64 UR42, UR10, UR15, UR11 ;  /* 0x0000000f0a2a7299 */ /* 0x000fe2000800120b */
[----:B0-----:R-:W-:Y:S01]  /*211d0*/  I2FP.F32.U32 R0, UR18 ;  /* 0x0000001200007c45 */ /* 0x001fe20008201000 */
[----:B------:R-:W-:Y:S02]  /*211e0*/  USHF.R.U32.HI UR4, URZ, UR15, UR11 ;  /* 0x0000000f3f047299 */ /* 0x000fe4000801160b */
        /* <DEDUP_REMOVED lines=8> */
[----:B------:R-:W-:Y:S01]  /*21270*/  UIMAD.WIDE.U32 UR8, UR10, UR12, UR8 ;  /* 0x0000000c0a0872a5 */ /* 0x000fe2000f8e0008 */
[----:B------:R-:W-:Y:S01]  /*21280*/  R2UR UR12, R3 ;  /* 0x00000000030c72ca */ /* 0x000fe200000e0000 */
[----:B------:R-:W-:Y:S01]  /*21290*/  UIMAD UR10, UR10, UR13, UR4 ;  /* 0x0000000d0a0a72a4 */ /* 0x000fe2000f8e0204 */
[----:B------:R-:W-:Y:S01]  /*212a0*/  ULDC UR11, c[0x0][0x618] ;  /* 0x00018600000b7ab9 */ /* 0x000fe20000000800 */
[----:B------:R-:W-:Y:S02]  /*212b0*/  ULDC UR21, c[0x0][0x658] ;  /* 0x0001960000157ab9 */ /* 0x000fe40000000800 */
[----:B------:R-:W-:Y:S01]  /*212c0*/  UIADD3 UR9, UR9, UR10, URZ ;  /* 0x0000000a09097290 */ /* 0x000fe2000fffe03f */
[----:B------:R-:W-:Y:S01]  /*212d0*/  UMOV UR15, 0xffffffff ;  /* 0xffffffff000f7882 */ /* 0x000fe20000000000 */
[----:B------:R-:W-:Y:S01]  /*212e0*/  ULDC.64 UR4, c[0x0][0x640] ;  /* 0x0001900000047ab9 */ /* 0x000fe20000000a00 */
[----:B------:R-:W-:Y:S01]  /*212f0*/  USHF.L.U32 UR15, UR15, UR21, URZ ;  /* 0x000000150f0f7299 */ /* 0x000fe2000800063f */
[----:B------:R-:W-:Y:S01]  /*21300*/  ISETP.NE.U32.AND P0, PT, RZ, UR4, PT ;  /* 0x00000004ff007c0c */ /* 0x000fe2000bf05070 */
[----:B------:R-:W-:-:S02]  /*21310*/  USHF.R.U64 UR16, UR8, UR11, UR9 ;  /* 0x0000000b08107299 */ /* 0x000fc40008001209 */
[----:B------:R-:W-:Y:S01]  /*21320*/  USHF.R.U32.HI UR8, URZ, UR11, UR9 ;  /* 0x0000000b3f087299 */ /* 0x000fe20008011609 */
[----:B0-----:R-:W-:Y:S01]  /*21330*/  R2UR UR14, R0 ;  /* 0x00000000000e72ca */ /* 0x001fe200000e0000 */
[----:B------:R-:W-:Y:S01]  /*21340*/  ULDC UR17, c[0x0][0x608] ;  /* 0x0001820000117ab9 */ /* 0x000fe20000000800 */
[----:B------:R-:W-:Y:S01]  /*21350*/  ULOP3.LUT UR40, URZ, UR15, URZ, 0x33, !UPT ;  /* 0x0000000f3f287292 */ /* 0x000fe2000f8e333f */
[----:B------:R-:W-:Y:S01]  /*21360*/  ISETP.NE.AND.EX P0, PT, RZ, UR5, PT, P0 ;  /* 0x00000005ff007c0c */ /* 0x000fe2000bf05300 */
[----:B------:R-:W-:Y:S02]  /*21370*/  USHF.R.U64 UR15, UR16, UR17, UR8 ;  /* 0x00000011100f7299 */ /* 0x000fe40008001208 */
[----:B------:R-:W-:Y:S02]  /*21380*/  USHF.R.U32.HI UR8, URZ, UR17, UR8 ;  /* 0x000000113f087299 */ /* 0x000fe40008011608 */
[----:B------:R-:W-:Y:S02]  /*21390*/  UIADD3 UR12, -UR12, URZ, URZ ;  /* 0x0000003f0c0c7290 */ /* 0x000fe4000fffe13f */
[----:B------:R-:W-:Y:S01]  /*213a0*/  USHF.R.U64 UR17, UR15, UR21, UR8 ;  /* 0x000000150f117299 */ /* 0x000fe20008001208 */
[----:B------:R-:W-:Y:S01]  /*213b0*/  UMOV UR19, 0x1 ;  /* 0x0000000100137882 */ /* 0x000fe20000000000 */
[----:B------:R-:W-:Y:S01]  /*213c0*/  ULDC UR13, c[0x0][0x144] ;  /* 0x00005100000d7ab9 */ /* 0x000fe20000000800 */
[----:B------:R-:W-:Y:S01]  /*213d0*/  ULDC UR7, c[0x0][0x600] ;  /* 0x0001800000077ab9 */ /* 0x000fe20000000800 */
[----:B------:R-:W-:-:S02]  /*213e0*/  USHF.L.U32 UR24, UR19, UR21, URZ ;  /* 0x0000001513187299 */ /* 0x000fc4000800063f */
[----:B------:R-:W-:Y:S02]  /*213f0*/  USHF.R.U32.HI UR8, URZ, UR21, UR8 ;  /* 0x000000153f087299 */ /* 0x000fe40008011608 */
[----:B------:R-:W-:Y:S02]  /*21400*/  UIMAD UR21, UR13, UR12, UR6 ;  /* 0x0000000c0d1572a4 */ /* 0x000fe4000f8e0206 */
[----:B------:R-:W-:Y:S02]  /*21410*/  UIADD3 UR20, UR7, -0x1, URZ ;  /* 0xffffffff07147890 */ /* 0x000fe4000fffe03f */
[----:B------:R-:W-:Y:S01]  /*21420*/  UIADD3 UR19, -UR14, URZ, URZ ;  /* 0x0000003f0e137290 */ /* 0x000fe2000fffe13f */
        /* <DEDUP_REMOVED lines=17> */
.L_x_539:
[----:B------:R-:W-:Y:S01]  /*21540*/  UISETP.NE.AND UP0, UPT, UR39, URZ, UPT ;  /* 0x0000003f2700728c */ /* 0x000fe2000bf05270 */
[----:B------:R-:W-:Y:S01]  /*21550*/  IMAD.MOV.U32 R0, RZ, RZ, 0x1 ;  /* 0x00000001ff007424 */ /* 0x000fe200078e00ff */
[----:B------:R-:W-:Y:S02]  /*21560*/  USHF.R.U64 UR4, UR6, UR22, UR8 ;  /* 0x0000001606047299 */ /* 0x000fe40008001208 */
[----:B------:R-:W-:Y:S02]  /*21570*/  ULOP3.LUT UR40, UR15, UR40, URZ, 0xc0, !UPT ;  /* 0x000000280f287292 */ /* 0x000fe4000f8ec03f */
[----:B------:R-:W-:Y:S02]  /*21580*/  UIADD3 UR5, -UR4, URZ, URZ ;  /* 0x0000003f04057290 */ /* 0x000fe4000fffe13f */
[----:B------:R-:W-:Y:S02]  /*21590*/  UIMAD UR40, UR24, UR4, UR40 ;  /* 0x00000004182872a4 */ /* 0x000fe4000f8e0228 */
[----:B------:R-:W-:-:S02]  /*215a0*/  ULOP3.LUT UR16, UR16, UR20, URZ, 0xc0, !UPT ;  /* 0x0000001410107292 */ /* 0x000fc4000f8ec03f */
[----:B------:R-:W-:Y:S02]  /*215b0*/  @UP0 UIMAD UR21, UR25, UR19, UR18 ;  /* 0x00000013191502a4 */ /* 0x000fe4000f8e0212 */
[----:B------:R-:W-:-:S03]  /*215c0*/  UIMAD UR4, UR5, UR23, UR17 ;  /* 0x00000017050472a4 */ /* 0x000fc6000f8e0211 */
[----:B------:R-:W-:Y:S01]  /*215d0*/  ULDC UR5, c[0x0][0x610] ;  /* 0x0001840000057ab9 */ /* 0x000fe20000000800 */
[----:B------:R-:W-:Y:S02]  /*215e0*/  UIMAD UR4, UR4, UR7, UR16 ;  /* 0x00000007040472a4 */ /* 0x000fe4000f8e0210 */
[----:B------:R-:W-:-:S04]  /*215f0*/  UIMAD UR40, UR40, UR5, UR21 ;  /* 0x00000005282872a4 */ /* 0x000fc8000f8e0215 */
[----:B------:R-:W-:Y:S02]  /*21600*/  USEL UR41, UR4, UR40, !UP0 ;  /* 0x0000002804297287 */ /* 0x000fe4000c000000 */
[----:B------:R-:W-:-:S12]  /*21610*/  USEL UR40, UR40, UR4, !UP0 ;  /* 0x0000000428287287 */ /* 0x000fd8000c000000 */
.L_x_537:
[----:B------:R-:W-:-:S13]  /*21620*/  LOP3.LUT P0, RZ, R0, 0xff, RZ, 0xc0, !PT ;  /* 0x000000ff00ff7812 */ /* 0x000fda000780c0ff */
[----:B------:R-:W-:Y:S05]  /*21630*/  @P0 BRA `(.L_x_540) ;  /* 0xfffffdf800b80947 */ /* 0x000fea000383ffff */
[----:B------:R-:W-:Y:S05]  /*21640*/  EXIT ;  /* 0x000000000000794d */ /* 0x000fea0003800000 */
.L_x_3:
[----:B------:R-:W2:Y:S01]  /*21650*/  LDL R4, [R1+0x200] ;  /* 0x0002000001047983 */ /* 0x000ea20000100800 */
[----:B------:R-:W-:Y:S01]  /*21660*/  ULDC.64 UR8, c[0x0][0x650] ;  /* 0x0001940000087ab9 */ /* 0x000fe20000000a00 */
[----:B------:R-:W-:Y:S01]  /*21670*/  PRMT R0, RZ, 0x7610, R0 ;  /* 0x00007610ff007816 */ /* 0x000fe20000000000 */
[----:B------:R-:W-:Y:S01]  /*21680*/  IMAD.MOV.U32 R3, RZ, RZ, -0x1 ;  /* 0xffffffffff037424 */ /* 0x000fe200078e00ff */
[----:B------:R-:W-:Y:S01]  /*21690*/  MOV R2, 0xffffffff ;  /* 0xffffffff00027802 */ /* 0x000fe20000000f00 */
[----:B------:R-:W-:Y:S01]  /*216a0*/  IMAD.MOV.U32 R10, RZ, RZ, -0x1 ;  /* 0xffffffffff0a7424 */ /* 0x000fe200078e00ff */
[----:B--2---:R-:W-:-:S04]  /*216b0*/  ISETP.GE.U32.AND P0, PT, R4, UR8, PT ;  /* 0x0000000804007c0c */ /* 0x004fc8000bf06070 */
[----:B------:R-:W-:-:S13]  /*216c0*/  ISETP.GE.U32.AND.EX P0, PT, R17, UR9, PT, P0 ;  /* 0x0000000911007c0c */ /* 0x000fda000bf06100 */
[----:B------:R-:W-:Y:S05]  /*216d0*/  @P0 BRA `(.L_x_541) ;  /* 0x00000004008c0947 */ /* 0x000fea0003800000 */
[----:B------:R-:W-:Y:S01]  /*216e0*/  I2FP.F32.U32 R0, UR4 ;  /* 0x0000000400007c45 */ /* 0x000fe20008201000 */
[----:B0-----:R-:W-:Y:S01]  /*216f0*/  ULDC.64 UR16, c[0x0][0x628] ;  /* 0x00018a0000107ab9 */ /* 0x001fe20000000a00 */
        /* <DEDUP_REMOVED lines=24> */
.L_x_542:
        /* <DEDUP_REMOVED lines=24> */
[----:B------:R-:W-:Y:S01]  /*21a00*/  UMOV UR19, 0x1 ;  /* 0x0000000100137882 */ /* 0x000fe20000000000 */
[----:B------:R-:W-:Y:S01]  /*21a10*/  ULDC UR20, c[0x0][0x608] ;  /* 0x0001820000147ab9 */ /* 0x000fe20000000800 */
[----:B------:R-:W-:Y:S01]  /*21a20*/  USHF.L.U32 UR26, UR19, UR23, URZ ;  /* 0x00000017131a7299 */ /* 0x000fe2000800063f */
[----:B------:R-:W-:Y:S01]  /*21a30*/  ISETP.NE.AND.EX P0, PT, RZ, UR9, PT, P0 ;  /* 0x00000009ff007c0c */ /* 0x000fe2000bf05300 */
[----:B------:R-:W-:Y:S02]  /*21a40*/  USHF.R.U64 UR19, UR18, UR20, UR11 ;  /* 0x0000001412137299 */ /* 0x000fe4000800120b */
[----:B------:R-:W-:Y:S02]  /*21a50*/  USHF.R.U32.HI UR11, URZ, UR20, UR11 ;  /* 0x000000143f0b7299 */ /* 0x000fe4000801160b */
[----:B------:R-:W-:-:S02]  /*21a60*/  UIADD3 UR15, -UR15, URZ, URZ ;  /* 0x0000003f0f0f7290 */ /* 0x000fc4000fffe13f */
[----:B------:R-:W-:Y:S01]  /*21a70*/  USHF.R.U64 UR20, UR19, UR23, UR11 ;  /* 0x0000001713147299 */ /* 0x000fe2000800120b */
[----:B------:R-:W-:Y:S01]  /*21a80*/  ULDC UR16, c[0x0][0x144] ;  /* 0x0000510000107ab9 */ /* 0x000fe20000000800 */
[----:B------:R-:W-:Y:S01]  /*21a90*/  ULDC UR6, c[0x0][0x600] ;  /* 0x0001800000067ab9 */ /* 0x000fe20000000800 */
[----:B------:R-:W-:Y:S02]  /*21aa0*/  USHF.R.U32.HI UR11, URZ, UR23, UR11 ;  /* 0x000000173f0b7299 */ /* 0x000fe4000801160b */
[----:B------:R-:W-:Y:S02]  /*21ab0*/  UIMAD UR23, UR16, UR15, UR4 ;  /* 0x0000000f101772a4 */ /* 0x000fe4000f8e0204 */
[----:B------:R-:W-:Y:S02]  /*21ac0*/  UIADD3 UR22, UR6, -0x1, URZ ;  /* 0xffffffff06167890 */ /* 0x000fe4000fffe03f */
[----:B------:R-:W-:Y:S02]  /*21ad0*/  ULOP3.LUT UR27, URZ, UR13, URZ, 0x33, !UPT ;  /* 0x0000000d3f1b7292 */ /* 0x000fe4000f8e333f */
        /* <DEDUP_REMOVED lines=18> */
.L_x_543:
[----:B------:R-:W-:Y:S01]  /*21c00*/  UISETP.NE.AND UP0, UPT, UR39, URZ, UPT ;  /* 0x0000003f2700728c */ /* 0x000fe2000bf05270 */
[----:B------:R-:W-:Y:S01]  /*21c10*/  IMAD.MOV.U32 R0, RZ, RZ, 0x1 ;  /* 0x00000001ff007424 */ /* 0x000fe200078e00ff */
[----:B------:R-:W-:Y:S01]  /*21c20*/  USHF.R.U64 UR8, UR4, UR24, UR11 ;  /* 0x0000001804087299 */ /* 0x000fe2000800120b */
[----:B------:R-:W-:Y:S01]  /*21c30*/  MOV R10, UR5 ;  /* 0x00000005000a7c02 */ /* 0x000fe20008000f00 */
[----:B------:R-:W-:Y:S02]  /*21c40*/  ULOP3.LUT UR4, UR19, UR27, URZ, 0xc0, !UPT ;  /* 0x0000001b13047292 */ /* 0x000fe4000f8ec03f */
[----:B------:R-:W-:Y:S02]  /*21c50*/  ULOP3.LUT UR18, UR18, UR22, URZ, 0xc0, !UPT ;  /* 0x0000001612127292 */ /* 0x000fe4000f8ec03f */
[----:B------:R-:W-:-:S03]  /*21c60*/  UIMAD UR4, UR26, UR8, UR4 ;  /* 0x000000081a0472a4 */ /* 0x000fc6000f8e0204 */
[----:B------:R-:W-:Y:S02]  /*21c70*/  @UP0 UIMAD UR23, UR28, UR21, UR7 ;  /* 0x000000151c1702a4 */ /* 0x000fe4000f8e0207 */
[----:B------:R-:W-:-:S03]  /*21c80*/  UIADD3 UR7, -UR8, URZ, URZ ;  /* 0x0000003f08077290 */ /* 0x000fc6000fffe13f */
[----:B------:R-:W-:Y:S01]  /*21c90*/  ULDC UR8, c[0x0][0x610] ;  /* 0x0001840000087ab9 */ /* 0x000fe20000000800 */
[----:B------:R-:W-:Y:S02]  /*21ca0*/  UIMAD UR7, UR7, UR25, UR20 ;  /* 0x00000019070772a4 */ /* 0x000fe4000f8e0214 */
[----:B------:R-:W-:Y:S02]  /*21cb0*/  UIMAD UR4, UR4, UR8, UR23 ;  /* 0x00000008040472a4 */ /* 0x000fe4000f8e0217 */
[----:B------:R-:W-:-:S04]  /*21cc0*/  UIMAD UR7, UR7, UR6, UR18 ;  /* 0x00000006070772a4 */ /* 0x000fc8000f8e0212 */
[----:B------:R-:W-:Y:S02]  /*21cd0*/  USEL UR6, UR7, UR4, !UP0 ;  /* 0x0000000407067287 */ /* 0x000fe4000c000000 */
[----:B------:R-:W-:-:S04]  /*21ce0*/  USEL UR4, UR4, UR7, !UP0 ;  /* 0x0000000704047287 */ /* 0x000fc8000c000000 */
[----:B------:R-:W-:Y:S02]  /*21cf0*/  IMAD.U32 R2, RZ, RZ, UR6 ;  /* 0x00000006ff027e24 */ /* 0x000fe4000f8e00ff */
[----:B------:R-:W-:-:S07]  /*21d00*/  IMAD.U32 R3, RZ, RZ, UR4 ;  /* 0x00000004ff037e24 */ /* 0x000fce000f8e00ff */
.L_x_541:
[----:B------:R-:W-:-:S08]  /*21d10*/  NOP ;  /* 0x0000000000007918 */ /* 0x000fd00000000000 */
[----:B0-----:R-:W0:-:S00]  /*21d20*/  USETMAXREG.DEALLOC.CTAPOOL 0x18 ;  /* 0x00000018000079c8 */ /* 0x001e0000080e0500 */
[----:B------:R-:W-:-:S13]  /*21d30*/  ISETP.NE.AND P0, PT, RZ, UR10, PT ;  /* 0x0000000aff007c0c */ /* 0x000fda000bf05270 */
[----:B------:R-:W-:Y:S05]  /*21d40*/  @P0 EXIT ;  /* 0x000000000000094d */ /* 0x000fea0003800000 */
[----:B0-----:R-:W-:Y:S01]  /*21d50*/  LOP3.LUT P0, RZ, R0, 0xff, RZ, 0xc0, !PT ;  /* 0x000000ff00ff7812 */ /* 0x001fe2000780c0ff */
[----:B------:R-:W-:Y:S01]  /*21d60*/  IMAD.MOV.U32 R7, RZ, RZ, RZ ;  /* 0x000000ffff077224 */ /* 0x000fe200078e00ff */
[----:B------:R-:W-:-:S11]  /*21d70*/  MOV R0, 0x1 ;  /* 0x0000000100007802 */ /* 0x000fd60000000f00 */
[----:B------:R-:W-:Y:S05]  /*21d80*/  @!P0 BRA `(.L_x_544) ;  /* 0x0000000c00808947 */ /* 0x000fea0003800000 */
[----:B------:R-:W0:Y:S01]  /*21d90*/  LDC R0, c[0x0][0x28c] ;  /* 0x0000a300ff007b82 */ /* 0x000e220000000800 */
[----:B------:R-:W1:Y:S01]  /*21da0*/  S2R R4, SR_TID.X ;  /* 0x0000000000047919 */ /* 0x000e620000002100 */
[----:B------:R-:W-:Y:S01]  /*21db0*/  ULDC UR5, c[0x0][0x658] ;  /* 0x0001960000057ab9 */ /* 0x000fe20000000800 */
[----:B------:R-:W-:Y:S01]  /*21dc0*/  UMOV UR7, 0xffffffff ;  /* 0xffffffff00077882 */ /* 0x000fe20000000000 */
[----:B------:R-:W-:Y:S01]  /*21dd0*/  ULDC UR6, c[0x0][0xc] ;  /* 0x0000030000067ab9 */ /* 0x000fe20000000800 */
[----:B------:R-:W-:Y:S01]  /*21de0*/  USHF.L.U32 UR9, UR7, UR5, URZ ;  /* 0x0000000507097299 */ /* 0x000fe2000800063f */
[----:B------:R-:W-:Y:S01]  /*21df0*/  BSSY B0, `(.L_x_544) ;  /* 0x00000d9000007945 */ /* 0x000fe20003800000 */
[----:B------:R-:W-:Y:S01]  /*21e00*/  UMOV UR8, 0x1 ;  /* 0x0000000100087882 */ /* 0x000fe20000000000 */
[----:B------:R-:W-:Y:S01]  /*21e10*/  ULDC UR7, c[0x0][0x10] ;  /* 0x0000040000077ab9 */ /* 0x000fe20000000800 */
[----:B------:R-:W-:Y:S01]  /*21e20*/  USHF.L.U32 UR5, UR8, UR5, URZ ;  /* 0x0000000508057299 */ /* 0x000fe2000800063f */
[----:B------:R-:W-:Y:S01]  /*21e30*/  MOV R9, 0x1 ;  /* 0x0000000100097802 */ /* 0x000fe20000000f00 */
[----:B------:R-:W-:Y:S01]  /*21e40*/  UIMAD.WIDE.U32 UR6, UR6, UR7, URZ ;  /* 0x00000007060672a5 */ /* 0x000fe2000f8e003f */
[----:B------:R-:W-:Y:S01]  /*21e50*/  IMAD.MOV.U32 R7, RZ, RZ, RZ ;  /* 0x000000ffff077224 */ /* 0x000fe200078e00ff */
[----:B------:R-:W-:Y:S01]  /*21e60*/  ULDC UR8, c[0x0][0x14] ;  /* 0x0000050000087ab9 */ /* 0x000fe20000000800 */
[----:B------:R-:W-:Y:S01]  /*21e70*/  ULDC UR4, c[0x0][0x600] ;  /* 0x0001800000047ab9 */ /* 0x000fe20000000800 */
[----:B------:R-:W-:-:S02]  /*21e80*/  UIMAD.WIDE.U32 UR30, UR6, UR8, URZ ;  /* 0x00000008061e72a5 */ /* 0x000fc4000f8e003f */
[----:B------:R-:W-:Y:S02]  /*21e90*/  UIMAD UR7, UR7, UR8, URZ ;  /* 0x00000008070772a4 */ /* 0x000fe4000f8e023f */
[----:B------:R-:W-:Y:S02]  /*21ea0*/  ULOP3.LUT UR13, UR38, 0x2, URZ, 0xfc, !UPT ;  /* 0x00000002260d7892 */ /* 0x000fe4000f8efc3f */
[----:B------:R-:W-:Y:S02]  /*21eb0*/  UIADD3 UR4, UR4, -0x1, URZ ;  /* 0xffffffff04047890 */ /* 0x000fe4000fffe03f */
[----:B------:R-:W-:Y:S01]  /*21ec0*/  ULOP3.LUT UR6, URZ, UR9, URZ, 0x33, !UPT ;  /* 0x000000093f067292 */ /* 0x000fe2000f8e333f */
[----:B0-----:R-:W-:Y:S01]  /*21ed0*/  VIADD R0, R0, 0x3f ;  /* 0x0000003f00007836 */ /* 0x001fe20000000000 */
[----:B------:R-:W-:Y:S01]  /*21ee0*/  UIADD3 UR7, UR31, UR7, URZ ;  /* 0x000000071f077290 */ /* 0x000fe2000fffe03f */
[----:B------:R-:W-:-:S03]  /*21ef0*/  ULDC.64 UR40, c[0x0][0x198] ;  /* 0x0000660000287ab9 */ /* 0x000fc60000000a00 */
[----:B------:R-:W-:-:S04]  /*21f00*/  SHF.R.S32.HI R5, RZ, 0x1f, R0 ;  /* 0x0000001fff057819 */ /* 0x000fc80000011400 */
[----:B------:R-:W-:Y:S01]  /*21f10*/  LEA.HI R5, R5, R0, RZ, 0x6 ;  /* 0x0000000005057211 */ /* 0x000fe200078f30ff */
[----:B------:R-:W-:Y:S01]  /*21f20*/  IMAD.MOV.U32 R0, RZ, RZ, 0x1 ;  /* 0x00000001ff007424 */ /* 0x000fe200078e00ff */
[C---:B-1----:R-:W-:Y:S02]  /*21f30*/  LOP3.LUT P2, RZ, R4.reuse, 0x7f, RZ, 0xc0, !PT ;  /* 0x0000007f04ff7812 */ /* 0x042fe4000784c0ff */
[----:B------:R-:W-:Y:S02]  /*21f40*/  LOP3.LUT P0, RZ, R4, 0x1f, RZ, 0xc0, !PT ;  /* 0x0000001f04ff7812 */ /* 0x000fe4000780c0ff */
[----:B------:R-:W-:Y:S02]  /*21f50*/  SHF.R.S32.HI R6, RZ, 0x6, R5 ;  /* 0x00000006ff067819 */ /* 0x000fe40000011405 */
[----:B------:R-:W-:Y:S02]  /*21f60*/  PLOP3.LUT P0, PT, P0, P2, PT, 0x8a, 0x0 ;  /* 0x000000000000781c */ /* 0x000fe40000705172 */
[----:B------:R-:W-:-:S11]  /*21f70*/  IADD3 R16, R6, 0x1, RZ ;  /* 0x0000000106107810 */ /* 0x000fd60007ffe0ff */
.L_x_556:
[----:B------:R-:W-:-:S03]  /*21f80*/  UMOV UR8, 0xffffffff ;  /* 0xffffffff00087882 */ /* 0x000fc60000000000 */
[----:B------:R-:W-:Y:S05]  /*21f90*/  BRA.DIV UR8, `(.L_x_545) ;  /* 0x0000001208107947 */ /* 0x000fea000b800000 */
[----:B------:R-:W-:-:S13]  /*21fa0*/  ELECT P6, URZ, PT ;  /* 0x00000000003f782f */ /* 0x000fda00038c0000 */
.L_x_568:
[----:B------:R-:W0:Y:S01]  /*21fb0*/  LDC R4, c[0x0][0x28c] ;  /* 0x0000a300ff047b82 */ /* 0x000e220000000800 */
[----:B------:R-:W-:Y:S01]  /*21fc0*/  BSSY B1, `(.L_x_546) ;  /* 0x0000042000017945 */ /* 0x000fe20003800000 */
[----:B0-----:R-:W-:-:S13]  /*21fd0*/  ISETP.LT.OR P6, PT, R4, 0x1, !P6 ;  /* 0x000000010400780c */ /* 0x001fda00077c1670 */
[----:B------:R-:W-:Y:S05]  /*21fe0*/  @P6 BRA `(.L_x_547) ;  /* 0x0000000000fc6947 */ /* 0x000fea0003800000 */
[----:B------:R-:W-:Y:S01]  /*21ff0*/  IMAD.SHL.U32 R5, R2, 0x100, RZ ;  /* 0x0000010002057824 */ /* 0x000fe200078e00ff */
[----:B------:R-:W-:Y:S01]  /*22000*/  MOV R13, RZ ;  /* 0x000000ff000d7202 */ /* 0x000fe20000000f00 */
[----:B------:R-:W-:Y:S01]  /*22010*/  IMAD.SHL.U32 R3, R3, 0x100, RZ ;  /* 0x0000010003037824 */ /* 0x000fe200078e00ff */
[----:B------:R-:W-:Y:S01]  /*22020*/  MOV R8, R7 ;  /* 0x0000000700087202 */ /* 0x000fe20000000f00 */
[----:B------:R-:W-:Y:S02]  /*22030*/  IMAD.MOV.U32 R4, RZ, RZ, R16 ;  /* 0x000000ffff047224 */ /* 0x000fe400078e0010 */
[----:B------:R-:W-:-:S07]  /*22040*/  IMAD.MOV.U32 R2, RZ, RZ, R0 ;  /* 0x000000ffff027224 */ /* 0x000fce00078e0000 */
.L_x_551:
[----:B------:R-:W0:Y:S01]  /*22050*/  S2R R12, SR_CgaCtaId ;  /* 0x00000000000c7919 */ /* 0x000e220000008800 */
[----:B------:R-:W-:-:S04]  /*22060*/  MOV R11, 0x400 ;  /* 0x00000400000b7802 */ /* 0x000fc80000000f00 */
[----:B0-----:R-:W-:Y:S02]  /*22070*/  LEA R15, R12, R11, 0x18 ;  /* 0x0000000b0c0f7211 */ /* 0x001fe400078ec0ff */
[----:B------:R-:W-:Y:S01]  /*22080*/  SHF.L.U32 R11, R2, 0x1f, RZ ;  /* 0x0000001f020b7819 */ /* 0x000fe200000006ff */
[----:B------:R-:W0:Y:S02]  /*22090*/  @!P2 LDC R12, c[0x0][0x500] ;  /* 0x00014000ff0cab82 */ /* 0x000e240000000800 */
[----:B------:R-:W-:-:S04]  /*220a0*/  IMAD R14, R8, 0x8, R15 ;  /* 0x00000008080e7824 */ /* 0x000fc800078e020f */
[----:B------:R-:W1:Y:S02]  /*220b0*/  SYNCS.PHASECHK.TRANS64.TRYWAIT P1, [R14+URZ+0x28], R11 ;  /* 0x0000280b0e0075a7 */ /* 0x000e64000802017f */
[----:B-1----:R-:W-:Y:S05]  /*220c0*/  @!P1 BRA `(.L_x_548) ;  /* 0x0000000c00e49947 */ /* 0x002fea0003800000 */
.L_x_569:
[----:B------:R-:W-:Y:S01]  /*220d0*/  UPRMT UR8, UR13, 0x9910, URZ ;  /* 0x000099100d087896 */ /* 0x000fe2000800003f */
[----:B0-----:R0:W-:Y:S03]  /*220e0*/  @!P2 SYNCS.ARRIVE.TRANS64 RZ, [R14+URZ], R12 ;  /* 0x0000000c0effa9a7 */ /* 0x0011e6000800003f */
[----:B------:R-:W-:-:S06]  /*220f0*/  UISETP.NE.AND UP0, UPT, UR8, 0x2, UPT ;  /* 0x000000020800788c */ /* 0x000fcc000bf05270 */
[----:B------:R-:W-:-:S13]  /*22100*/  PLOP3.LUT P1, PT, PT, PT, UP0, 0x80, 0x0 ;  /* 0x000000000000781c */ /* 0x000fda0003f2f008 */
[----:B0-----:R-:W-:Y:S05]  /*22110*/  @P1 BRA `(.L_x_549) ;  /* 0x0000000000041947 */ /* 0x001fea0003800000 */
[----:B------:R-:W-:Y:S01]  /*22120*/  BPT.TRAP 0x1 ;  /* 0x000000040000795c */ /* 0x000fe20000300000 */
.L_x_549:
[----:B------:R-:W-:Y:S05]  /*22130*/  @P0 BRA `(.L_x_550) ;  /* 0x0000000000040947 */ /* 0x000fea0003800000 */
[----:B------:R-:W-:Y:S01]  /*22140*/  BPT.TRAP 0x1 ;  /* 0x000000040000795c */ /* 0x000fe20000300000 */
.L_x_550:
[----:B------:R-:W-:Y:S01]  /*22150*/  IMAD R15, R8, 0x10000, R15 ;  /* 0x00010000080f7824 */ /* 0x000fe200078e020f */
[----:B------:R-:W-:Y:S01]  /*22160*/  R2UR UR34, R13 ;  /* 0x000000000d2272ca */ /* 0x000fe200000e0000 */
[----:B------:R-:W-:Y:S01]  /*22170*/  VIADD R4, R4, 0xffffffff ;  /* 0xffffffff04047836 */ /* 0x000fe20000000000 */
[----:B------:R-:W-:Y:S01]  /*22180*/  R2UR UR33, R14 ;  /* 0x000000000e2172ca */ /* 0x000fe200000e0000 */
[----:B------:R-:W-:Y:S01]  /*22190*/  UIADD3 UR14, UP0, UR40, 0xf0, URZ ;  /* 0x000000f0280e7890 */ /* 0x000fe2000ff1e03f */
[----:B------:R-:W-:Y:S01]  /*221a0*/  R2UR UR8, R15 ;  /* 0x000000000f0872ca */ /* 0x000fe200000e0000 */
[----:B------:R-:W-:Y:S01]  /*221b0*/  UIADD3 UR42, UP1, UR40, 0x1f0, URZ ;  /* 0x000001f0282a7890 */ /* 0x000fe2000ff3e03f */
[----:B------:R-:W-:Y:S01]  /*221c0*/  R2UR UR35, R3 ;  /* 0x00000000032372ca */ /* 0x000fe200000e0000 */
[----:B------:R-:W-:Y:S01]  /*221d0*/  UIADD3.X UR15, URZ, UR41, URZ, UP0, !UPT ;  /* 0x000000293f0f7290 */ /* 0x000fe200087fe43f */
[----:B------:R-:W-:Y:S01]  /*221e0*/  R2UR UR36, R10 ;  /* 0x000000000a2472ca */ /* 0x000fe200000e0000 */
[----:B------:R-:W-:Y:S01]  /*221f0*/  UIADD3.X UR43, URZ, UR41, URZ, UP1, !UPT ;  /* 0x000000293f2b7290 */ /* 0x000fe20008ffe43f */
[----:B------:R-:W-:Y:S01]  /*22200*/  R2UR UR19, R5 ;  /* 0x00000000051372ca */ /* 0x000fe200000e0000 */
[----:B------:R-:W-:Y:S01]  /*22210*/  UMOV UR22, 0x0 ;  /* 0x0000000000167882 */ /* 0x000fe20000000000 */
[----:B------:R-:W-:Y:S01]  /*22220*/  ISETP.GT.AND P3, PT, R4, 0x1, PT ;  /* 0x000000010400780c */ /* 0x000fe20003f64270 */
[----:B------:R-:W-:Y:S01]  /*22230*/  UIADD3 UR26, UR34, 0x20, URZ ;  /* 0x00000020221a7890 */ /* 0x000fe2000fffe03f */
[----:B------:R-:W-:Y:S01]  /*22240*/  IADD3 R8, R8, 0x1, RZ ;  /* 0x0000000108087810 */ /* 0x000fe20007ffe0ff */
[----:B------:R-:W-:Y:S01]  /*22250*/  UMOV UR23, 0x10000000 ;  /* 0x1000000000177882 */ /* 0x000fe20000000000 */
[----:B------:R-:W-:Y:S01]  /*22260*/  UMOV UR25, UR33 ;  /* 0x0000002100197c82 */ /* 0x000fe20008000000 */
[----:B------:R-:W-:Y:S01]  /*22270*/  UIADD3 UR32, UR8, 0x100, URZ ;  /* 0x0000010008207890 */ /* 0x000fe2000fffe03f */
[C---:B------:R-:W-:Y:S01]  /*22280*/  ISETP.NE.AND P1, PT, R8.reuse, 0x5, PT ;  /* 0x000000050800780c */ /* 0x040fe20003f25270 */
[----:B------:R-:W-:Y:S01]  /*22290*/  UIADD3 UR24, UR8, 0x8100, URZ ;  /* 0x0000810008187890 */ /* 0x000fe2000fffe03f */
[----:B------:R-:W-:Y:S01]  /*222a0*/  VIADD R13, R13, 0x40 ;  /* 0x000000400d0d7836 */ /* 0x000fe20000000000 */
[----:B------:R-:W-:Y:S01]  /*222b0*/  UIADD3 UR16, UR8, 0x50100, URZ ;  /* 0x0005010008107890 */ /* 0x000fe2000fffe03f */
[----:B-1----:R-:W-:Y:S01]  /*222c0*/  SEL R11, RZ, 0x1, P1 ;  /* 0x00000001ff0b7807 */ /* 0x002fe20000800000 */
[----:B------:R-:W-:Y:S01]  /*222d0*/  UIADD3 UR8, UR8, 0x58100, URZ ;  /* 0x0005810008087890 */ /* 0x000fe2000fffe03f */
[----:B------:R-:W-:Y:S01]  /*222e0*/  SEL R8, R8, RZ, P1 ;  /* 0x000000ff08087207 */ /* 0x000fe20000800000 */
[----:B------:R-:W-:Y:S01]  /*222f0*/  UMOV UR27, UR35 ;  /* 0x00000023001b7c82 */ /* 0x000fe20008000000 */
[----:B------:R-:W-:Y:S01]  /*22300*/  UMOV UR28, UR36 ;  /* 0x00000024001c7c82 */ /* 0x000fe20008000000 */
[----:B------:R-:W-:Y:S01]  /*22310*/  UMOV UR17, UR33 ;  /* 0x0000002100117c82 */ /* 0x000fe20008000000 */
[----:B------:R-:W-:Y:S01]  /*22320*/  UMOV UR18, UR34 ;  /* 0x0000002200127c82 */ /* 0x000fe20008000000 */
[----:B------:R-:W-:Y:S01]  /*22330*/  UMOV UR20, UR36 ;  /* 0x0000002400147c82 */ /* 0x000fe20008000000 */
[----:B------:R0:W-:Y:S01]  /*22340*/  UTMALDG.3D [UR32], [UR14], desc[UR22] ;  /* 0x000016200e0075b4 */ /* 0x0001e20008011000 */
[----:B------:R-:W-:Y:S01]  /*22350*/  UMOV UR9, UR33 ;  /* 0x0000002100097c82 */ /* 0x000fe20008000000 */
[----:B------:R-:W-:Y:S01]  /*22360*/  UMOV UR11, UR19 ;  /* 0x00000013000b7c82 */ /* 0x000fe20008000000 */
[----:B------:R-:W-:Y:S01]  /*22370*/  UMOV UR12, UR36 ;  /* 0x00000024000c7c82 */ /* 0x000fe20008000000 */
[----:B------:R-:W-:Y:S01]  /*22380*/  UMOV UR10, UR26 ;  /* 0x0000001a000a7c82 */ /* 0x000fe20008000000 */
[----:B------:R-:W-:Y:S01]  /*22390*/  LOP3.LUT R2, R2, R11, RZ, 0x3c, !PT ;  /* 0x0000000b02027212 */ /* 0x000fe200078e3cff */
[----:B------:R0:W-:Y:S01]  /*223a0*/  UTMALDG.3D [UR24], [UR14], desc[UR22] ;  /* 0x000016180e0075b4 */ /* 0x0001e20008011000 */
[----:B------:R0:W-:Y:S01]  /*223b0*/  UTMALDG.3D [UR16], [UR42], desc[UR22] ;  /* 0x000016102a0075b4 */ /* 0x0001e20008011000 */
[----:B------:R0:W-:Y:S02]  /*223c0*/  UTMALDG.3D [UR8], [UR42], desc[UR22] ;  /* 0x000016082a0075b4 */ /* 0x0001e40008011000 */
[----:B0-----:R-:W-:Y:S05]  /*223d0*/  @P3 BRA `(.L_x_551) ;  /* 0xfffffffc001c3947 */ /* 0x001fea000383ffff */
.L_x_547:
[----:B------:R-:W-:Y:S05]  /*223e0*/  BSYNC B1 ;  /* 0x0000000000017941 */ /* 0x000fea0003800000 */
.L_x_546:
[----:B------:R-:W2:Y:S01]  /*223f0*/  LDL.LU R14, [R1+0x200] ;  /* 0x00020000010e7983 */ /* 0x000ea20000300800 */
[----:B------:R-:W-:Y:S01]  /*22400*/  LOP3.LUT P1, RZ, R9, 0xff, RZ, 0xc0, !PT ;  /* 0x000000ff09ff7812 */ /* 0x000fe2000782c0ff */
[----:B------:R-:W-:Y:S01]  /*22410*/  ULDC.64 UR8, c[0x0][0x650] ;  /* 0x0001940000087ab9 */ /* 0x000fe20000000a00 */
[C---:B------:R-:W-:Y:S01]  /*22420*/  IADD3 R4, R6.reuse, R7, RZ ;  /* 0x0000000706047210 */ /* 0x040fe20007ffe0ff */
[----:B------:R-:W-:Y:S01]  /*22430*/  BSSY B1, `(.L_x_552) ;  /* 0x0000072000017945 */ /* 0x000fe20003800000 */
[----:B------:R-:W-:Y:S02]  /*22440*/  ISETP.GE.U32.AND P3, PT, R6, 0x5, PT ;  /* 0x000000050600780c */ /* 0x000fe40003f66070 */
[----:B------:R-:W-:Y:S02]  /*22450*/  MOV R10, 0xffffffff ;  /* 0xffffffff000a7802 */ /* 0x000fe40000000f00 */
[----:B------:R-:W-:-:S05]  /*22460*/  PRMT R9, RZ, 0x7610, R9 ;  /* 0x00007610ff097816 */ /* 0x000fca0000000009 */
[----:B------:R-:W0:Y:S01]  /*22470*/  @P1 S2R R3, SR_CgaCtaId ;  /* 0x0000000000031919 */ /* 0x000e220000008800 */
[----:B------:R-:W-:-:S04]  /*22480*/  @P1 MOV R2, 0x400 ;  /* 0x0000040000021802 */ /* 0x000fc80000000f00 */
[----:B0-----:R-:W-:-:S04]  /*22490*/  @P1 LEA R2, R3, R2, 0x18 ;  /* 0x0000000203021211 */ /* 0x001fc800078ec0ff */
[----:B------:R0:W-:Y:S01]  /*224a0*/  @P1 SYNCS.ARRIVE.TRANS64.A1T0 RZ, [R2+URZ+0x68], RZ ;  /* 0x000068ff02ff19a7 */ /* 0x0001e2000810003f */
[----:B------:R-:W-:-:S04]  /*224b0*/  ISETP.GT.U32.AND P1, PT, R4, 0x4, PT ;  /* 0x000000040400780c */ /* 0x000fc80003f24070 */
[----:B------:R-:W-:Y:S01]  /*224c0*/  ISETP.LT.U32.AND P1, PT, R6, 0x5, P1 ;  /* 0x000000050600780c */ /* 0x000fe20000f21070 */
[----:B0-----:R-:W-:-:S04]  /*224d0*/  IMAD.WIDE.U32 R2, R4, -0x33333333, RZ ;  /* 0xcccccccd04027825 */ /* 0x001fc800078e00ff */
[----:B------:R-:W-:Y:S01]  /*224e0*/  IMAD.MOV.U32 R2, RZ, RZ, -0x1 ;  /* 0xffffffffff027424 */ /* 0x000fe200078e00ff */
[----:B------:R-:W-:Y:S02]  /*224f0*/  SHF.R.U32.HI R5, RZ, 0x2, R3 ;  /* 0x00000002ff057819 */ /* 0x000fe40000011603 */
[----:B------:R-:W-:-:S03]  /*22500*/  SEL R3, RZ, 0x1, !P1 ;  /* 0x00000001ff037807 */ /* 0x000fc60004800000 */
[--C-:B------:R-:W-:Y:S01]  /*22510*/  IMAD R7, R5, -0x5, R4.reuse ;  /* 0xfffffffb05077824 */ /* 0x100fe200078e0204 */
[----:B------:R-:W-:Y:S01]  /*22520*/  LOP3.LUT R0, R0, R3, RZ, 0x3c, !PT ;  /* 0x0000000300007212 */ /* 0x000fe200078e3cff */
[----:B------:R-:W-:Y:S01]  /*22530*/  IMAD.MOV.U32 R3, RZ, RZ, -0x1 ;  /* 0xffffffffff037424 */ /* 0x000fe200078e00ff */
[----:B------:R-:W-:Y:S02]  /*22540*/  PRMT R4, RZ, 0x7610, R4 ;  /* 0x00007610ff047816 */ /* 0x000fe40000000004 */
[----:B------:R-:W-:Y:S02]  /*22550*/  @P3 LOP3.LUT R0, R0, 0x1, R5, 0x78, !PT ;  /* 0x0000000100003812 */ /* 0x000fe400078e7805 */
[----:B--2---:R-:W-:-:S04]  /*22560*/  IADD3 R14, P1, R14, UR30, RZ ;  /* 0x0000001e0e0e7c10 */ /* 0x004fc8000ff3e0ff */
[----:B------:R-:W-:Y:S01]  /*22570*/  IADD3.X R17, R17, UR7, RZ, P1, !PT ;  /* 0x0000000711117c10 */ /* 0x000fe20008ffe4ff */
[----:B------:R0:W-:Y:S01]  /*22580*/  STL [R1+0x200], R14 ;  /* 0x0002000e01007387 */ /* 0x0001e20000100800 */
[----:B------:R-:W-:-:S04]  /*22590*/  ISETP.GE.U32.AND P1, PT, R14, UR8, PT ;  /* 0x000000080e007c0c */ /* 0x000fc8000bf26070 */
[----:B------:R-:W-:-:S13]  /*225a0*/  ISETP.GE.U32.AND.EX P1, PT, R17, UR9, PT, P1 ;  /* 0x0000000911007c0c */ /* 0x000fda000bf26110 */
[----:B0-----:R-:W-:Y:S05]  /*225b0*/  @P1 BRA `(.L_x_553) ;  /* 0x0000000400641947 */ /* 0x001fea0003800000 */
[----:B------:R-:W0:Y:S01]  /*225c0*/  S2R R8, SR_CTAID.X ;  /* 0x0000000000087919 */ /* 0x000e220000002500 */
[----:B------:R-:W-:Y:S01]  /*225d0*/  ULDC UR8, c[0x0][0x150] ;  /* 0x0000540000087ab9 */ /* 0x000fe20000000800 */
[----:B------:R-:W1:Y:S01]  /*225e0*/  LDC R3, c[0x0][0x144] ;  /* 0x00005100ff037b82 */ /* 0x000e620000000800 */
[----:B------:R-:W-:Y:S01]  /*225f0*/  UISETP.NE.AND UP0, UPT, UR39, URZ, UPT ;  /* 0x0000003f2700728c */ /* 0x000fe2000bf05270 */
[----:B------:R-:W2:Y:S01]  /*22600*/  S2R R5, SR_CTAID.Y ;  /* 0x0000000000057919 */ /* 0x000ea20000002600 */
[----:B------:R-:W-:-:S04]  /*22610*/  ULDC UR11, c[0x0][0x630] ;  /* 0x00018c00000b7ab9 */ /* 0x000fc80000000800 */
[----:B------:R-:W-:Y:S01]  /*22620*/  PLOP3.LUT P1, PT, PT, PT, UP0, 0x80, 0x0 ;  /* 0x000000000000781c */ /* 0x000fe20003f2f008 */
[----:B------:R-:W3:Y:S01]  /*22630*/  LDC R12, c[0x0][0x148] ;  /* 0x00005200ff0c7b82 */ /* 0x000ee20000000800 */
[----:B0-----:R-:W-:Y:S02]  /*22640*/  I2FP.F32.U32 R2, R8 ;  /* 0x0000000800027245 */ /* 0x001fe40000201000 */
[----:B--2---:R-:W-:-:S03]  /*22650*/  I2FP.F32.U32 R4, R5 ;  /* 0x0000000500047245 */ /* 0x004fc60000201000 */
[----:B------:R-:W-:Y:S01]  /*22660*/  FMUL R2, R2, UR8 ;  /* 0x0000000802027c20 */ /* 0x000fe20008400000 */
[----:B------:R-:W-:Y:S02]  /*22670*/  ULDC UR8, c[0x0][0x154] ;  /* 0x0000550000087ab9 */ /* 0x000fe40000000800 */
[----:B------:R-:W-:Y:S01]  /*22680*/  FMUL R10, R4, UR8 ;  /* 0x00000008040a7c20 */ /* 0x000fe20008400000 */
[----:B------:R-:W-:Y:S02]  /*22690*/  ULDC.64 UR8, c[0x0][0x628] ;  /* 0x00018a0000087ab9 */ /* 0x000fe40000000a00 */
[----:B------:R-:W0:Y:S08]  /*226a0*/  F2I.U32.TRUNC.NTZ R2, R2 ;  /* 0x0000000200027305 */ /* 0x000e30000020f000 */
[----:B------:R-:W2:Y:S01]  /*226b0*/  F2I.U32.TRUNC.NTZ R10, R10 ;  /* 0x0000000a000a7305 */ /* 0x000ea2000020f000 */
[----:B0-----:R-:W-:Y:S01]  /*226c0*/  IMAD.MOV R4, RZ, RZ, -R2 ;  /* 0x000000ffff047224 */ /* 0x001fe200078e0a02 */
[----:B------:R-:W-:-:S03]  /*226d0*/  MOV R2, R14 ;  /* 0x0000000e00027202 */ /* 0x000fc60000000f00 */
[----:B-1----:R-:W-:Y:S02]  /*226e0*/  IMAD R8, R3, R4, R8 ;  /* 0x0000000403087224 */ /* 0x002fe400078e0208 */
[----:B--2---:R-:W-:-:S04]  /*226f0*/  IMAD.MOV R3, RZ, RZ, -R10 ;  /* 0x000000ffff037224 */ /* 0x004fc800078e0a0a */
[----:B---3--:R-:W-:Y:S01]  /*22700*/  @P1 IMAD R8, R12, R3, R5 ;  /* 0x000000030c081224 */ /* 0x008fe200078e0205 */
[----:B------:R-:W-:Y:S01]  /*22710*/  ISETP.NE.U32.AND P1, PT, RZ, UR8, PT ;  /* 0x00000008ff007c0c */ /* 0x000fe2000bf25070 */
[----:B------:R-:W-:-:S03]  /*22720*/  IMAD.MOV.U32 R3, RZ, RZ, R17 ;  /* 0x000000ffff037224 */ /* 0x000fc600078e0011 */
[----:B------:R-:W-:-:S13]  /*22730*/  ISETP.NE.AND.EX P1, PT, RZ, UR9, PT, P1 ;  /* 0x00000009ff007c0c */ /* 0x000fda000bf25310 */
[----:B------:R-:W-:Y:S05]  /*22740*/  @!P1 BRA `(.L_x_554) ;  /* 0x0000000000289947 */ /* 0x000fea0003800000 */
[----:B------:R-:W-:Y:S02]  /*22750*/  ULDC UR10, c[0x0][0x634] ;  /* 0x00018d00000a7ab9 */ /* 0x000fe40000000800 */
[----:B------:R-:W-:-:S05]  /*22760*/  IADD3 R3, P1, R14, UR10, RZ ;  /* 0x0000000a0e037c10 */ /* 0x000fca000ff3e0ff */
[----:B------:R-:W-:-:S04]  /*22770*/  IMAD.X R11, RZ, RZ, R17, P1 ;  /* 0x000000ffff0b7224 */ /* 0x000fc800008e0611 */
[----:B------:R-:W-:-:S04]  /*22780*/  IMAD.WIDE.U32 R4, R11, UR8, RZ ;  /* 0x000000080b047c25 */ /* 0x000fc8000f8e00ff */
[----:B------:R-:W-:-:S04]  /*22790*/  IMAD.WIDE.U32 R4, P1, R3, UR9, R4 ;  /* 0x0000000903047c25 */ /* 0x000fc8000f820004 */
[----:B------:R-:W-:-:S04]  /*227a0*/  IMAD.WIDE.U32 R2, R3, UR8, RZ ;  /* 0x0000000803027c25 */ /* 0x000fc8000f8e00ff */
[----:B------:R-:W-:Y:S01]  /*227b0*/  IMAD.MOV.U32 R2, RZ, RZ, R5 ;  /* 0x000000ffff027224 */ /* 0x000fe200078e0005 */
[----:B------:R-:W-:Y:S02]  /*227c0*/  IADD3 RZ, P3, R3, R4, RZ ;  /* 0x0000000403ff7210 */ /* 0x000fe40007f7e0ff */
[----:B------:R-:W-:-:S03]  /*227d0*/  IADD3.X R3, RZ, RZ, RZ, P1, !PT ;  /* 0x000000ffff037210 */ /* 0x000fc60000ffe4ff */
[----:B------:R-:W-:-:S08]  /*227e0*/  IMAD.WIDE.U32.X R2, R11, UR9, R2, P3 ;  /* 0x000000090b027c25 */ /* 0x000fd000098e0402 */
.L_x_554:
[--C-:B------:R-:W-:Y:S01]  /*227f0*/  SHF.R.U64 R10, R2, UR11, R3.reuse ;  /* 0x0000000b020a7c19 */ /* 0x100fe20008001203 */
[----:B------:R-:W-:Y:S01]  /*22800*/  ULDC.64 UR8, c[0x0][0x620] ;  /* 0x0001880000087ab9 */ /* 0x000fe20000000a00 */
[----:B------:R-:W-:Y:S01]  /*22810*/  SHF.R.U32.HI R2, RZ, UR11, R3 ;  /* 0x0000000bff027c19 */ /* 0x000fe20008011603 */
[----:B------:R-:W-:Y:S01]  /*22820*/  IMAD.MOV.U32 R3, RZ, RZ, R17 ;  /* 0x000000ffff037224 */ /* 0x000fe200078e0011 */
[----:B------:R-:W-:Y:S01]  /*22830*/  IADD3 R11, P1, RZ, -R10, RZ ;  /* 0x8000000aff0b7210 */ /* 0x000fe20007f3e0ff */
[----:B------:R-:W-:-:S04]  /*22840*/  ULDC.64 UR10, c[0x0][0x640] ;  /* 0x00019000000a7ab9 */ /* 0x000fc80000000a00 */
[----:B------:R-:W-:Y:S01]  /*22850*/  IMAD.X R2, RZ, RZ, ~R2, P1 ;  /* 0x000000ffff027224 */ /* 0x000fe200008e0e02 */
[----:B------:R-:W-:-:S03]  /*22860*/  ISETP.NE.U32.AND P1, PT, RZ, UR10, PT ;  /* 0x0000000aff007c0c */ /* 0x000fc6000bf25070 */
[----:B------:R-:W-:Y:S01]  /*22870*/  IMAD R2, R2, UR8, RZ ;  /* 0x0000000802027c24 */ /* 0x000fe2000f8e02ff */
[----:B------:R-:W-:-:S03]  /*22880*/  ISETP.NE.AND.EX P1, PT, RZ, UR11, PT, P1 ;  /* 0x0000000bff007c0c */ /* 0x000fc6000bf25310 */
[----:B------:R-:W-:Y:S01]  /*22890*/  IMAD R5, R11, UR9, R2 ;  /* 0x000000090b057c24 */ /* 0x000fe2000f8e0202 */
[----:B------:R-:W-:-:S05]  /*228a0*/  MOV R2, R14 ;  /* 0x0000000e00027202 */ /* 0x000fca0000000f00 */
[----:B------:R-:W-:Y:S01]  /*228b0*/  IMAD.WIDE.U32 R2, R11, UR8, R2 ;  /* 0x000000080b027c25 */ /* 0x000fe2000f8e0002 */
[----:B------:R-:W-:-:S03]  /*228c0*/  ULDC UR8, c[0x0][0x618] ;  /* 0x0001860000087ab9 */ /* 0x000fc60000000800 */
[----:B------:R-:W-:-:S05]  /*228d0*/  IMAD.IADD R3, R3, 0x1, R5 ;  /* 0x0000000103037824 */ /* 0x000fca00078e0205 */
[--C-:B------:R-:W-:Y:S02]  /*228e0*/  SHF.R.U64 R11, R2, UR8, R3.reuse ;  /* 0x00000008020b7c19 */ /* 0x100fe40008001203 */
[----:B------:R-:W-:Y:S01]  /*228f0*/  SHF.R.U32.HI R2, RZ, UR8, R3 ;  /* 0x00000008ff027c19 */ /* 0x000fe20008011603 */
[----:B------:R-:W-:-:S03]  /*22900*/  ULDC UR8, c[0x0][0x608] ;  /* 0x0001820000087ab9 */ /* 0x000fc60000000800 */
[--C-:B------:R-:W-:Y:S02]  /*22910*/  SHF.R.U32.HI R3, RZ, UR8, R2.reuse ;  /* 0x00000008ff037c19 */ /* 0x100fe40008011602 */
[----:B------:R-:W-:Y:S01]  /*22920*/  SHF.R.U64 R12, R11, UR8, R2 ;  /* 0x000000080b0c7c19 */ /* 0x000fe20008001202 */
[----:B------:R-:W-:Y:S02]  /*22930*/  ULDC UR8, c[0x0][0x658] ;  /* 0x0001960000087ab9 */ /* 0x000fe40000000800 */
[--C-:B------:R-:W-:Y:S02]  /*22940*/  SHF.R.U32.HI R15, RZ, UR8, R3.reuse ;  /* 0x00000008ff0f7c19 */ /* 0x100fe40008011603 */
[----:B------:R-:W-:-:S03]  /*22950*/  SHF.R.U64 R13, R12, UR8, R3 ;  /* 0x000000080c0d7c19 */ /* 0x000fc60008001203 */
[----:B------:R-:W-:Y:S01]  /*22960*/  IMAD.MOV.U32 R3, RZ, RZ, R15 ;  /* 0x000000ffff037224 */ /* 0x000fe200078e000f */
[----:B------:R-:W-:Y:S01]  /*22970*/  MOV R2, R13 ;  /* 0x0000000d00027202 */ /* 0x000fe20000000f00 */
[----:B------:R-:W-:Y:S06]  /*22980*/  @!P1 BRA `(.L_x_555) ;  /* 0x0000000000289947 */ /* 0x000fec0003800000 */
        /* <DEDUP_REMOVED lines=10> */
.L_x_555:
[----:B------:R-:W-:Y:S01]  /*22a30*/  ULDC UR8, c[0x0][0x648] ;  /* 0x0001920000087ab9 */ /* 0x000fe20000000800 */
[----:B------:R-:W-:Y:S01]  /*22a40*/  LOP3.LUT R12, R12, UR6, RZ, 0xc0, !PT ;  /* 0x000000060c0c7c12 */ /* 0x000fe2000f8ec0ff */
[----:B------:R-:W-:Y:S01]  /*22a50*/  UISETP.NE.AND UP0, UPT, UR39, URZ, UPT ;  /* 0x0000003f2700728c */ /* 0x000fe2000bf05270 */
[----:B------:R-:W-:Y:S01]  /*22a60*/  SHF.R.U64 R3, R2, UR8, R3 ;  /* 0x0000000802037c19 */ /* 0x000fe20008001203 */
[----:B------:R-:W-:Y:S01]  /*22a70*/  ULDC UR8, c[0x0][0x638] ;  /* 0x00018e0000087ab9 */ /* 0x000fe20000000800 */
[----:B------:R-:W-:-:S03]  /*22a80*/  MOV R4, 0x1 ;  /* 0x0000000100047802 */ /* 0x000fc60000000f00 */
[----:B------:R-:W-:Y:S01]  /*22a90*/  IMAD.MOV R2, RZ, RZ, -R3 ;  /* 0x000000ffff027224 */ /* 0x000fe200078e0a03 */
[----:B------:R-:W-:Y:S01]  /*22aa0*/  PLOP3.LUT P1, PT, PT, PT, UP0, 0x40, 0x0 ;  /* 0x000000000000781c */ /* 0x000fe20003f2e808 */
[----:B------:R-:W-:Y:S01]  /*22ab0*/  IMAD R5, R3, UR5, R12 ;  /* 0x0000000503057c24 */ /* 0x000fe2000f8e020c */
[----:B------:R-:W-:Y:S01]  /*22ac0*/  PLOP3.LUT P3, PT, PT, PT, UP0, 0x40, 0x0 ;  /* 0x000000000000781c */ /* 0x000fe20003f6e808 */
[----:B------:R-:W-:Y:S01]  /*22ad0*/  IMAD R13, R2, UR8, R13 ;  /* 0x00000008020d7c24 */ /* 0x000fe2000f8e020d */
[----:B------:R-:W-:Y:S01]  /*22ae0*/  ULDC UR8, c[0x0][0x610] ;  /* 0x0001840000087ab9 */ /* 0x000fe20000000800 */
[----:B------:R-:W-:Y:S01]  /*22af0*/  LOP3.LUT R2, R11, UR4, RZ, 0xc0, !PT ;  /* 0x000000040b027c12 */ /* 0x000fe2000f8ec0ff */
[----:B------:R-:W-:Y:S01]  /*22b00*/  IMAD R8, R5, UR8, R8 ;  /* 0x0000000805087c24 */ /* 0x000fe2000f8e0208 */
[----:B------:R-:W-:-:S03]  /*22b10*/  ULDC UR8, c[0x0][0x600] ;  /* 0x0001800000087ab9 */ /* 0x000fc60000000800 */
[----:B------:R-:W-:-:S05]  /*22b20*/  IMAD R13, R13, UR8, R2 ;  /* 0x000000080d0d7c24 */ /* 0x000fca000f8e0202 */
[----:B------:R-:W-:Y:S02]  /*22b30*/  SEL R2, R13, R8, P1 ;  /* 0x000000080d027207 */ /* 0x000fe40000800000 */
[----:B------:R-:W-:-:S07]  /*22b40*/  SEL R3, R8, R13, P3 ;  /* 0x0000000d08037207 */ /* 0x000fce0001800000 */
.L_x_553:
[----:B------:R-:W-:Y:S05]  /*22b50*/  BSYNC B1 ;  /* 0x0000000000017941 */ /* 0x000fea0003800000 */
.L_x_552:
[----:B------:R-:W-:-:S13]  /*22b60*/  LOP3.LUT P1, RZ, R4, 0xff, RZ, 0xc0, !PT ;  /* 0x000000ff04ff7812 */ /* 0x000fda000782c0ff */
[----:B------:R-:W-:Y:S05]  /*22b70*/  @P1 BRA `(.L_x_556) ;  /* 0xfffffff400001947 */ /* 0x000fea000383ffff */
[----:B------:R-:W-:Y:S05]  /*22b80*/  BSYNC B0 ;  /* 0x0000000000007941 */ /* 0x000fea0003800000 */
.L_x_544:
[----:B------:R-:W-:-:S03]  /*22b90*/  UMOV UR8, 0xffffffff ;  /* 0xffffffff00087882 */ /* 0x000fc60000000000 */
[----:B------:R-:W-:Y:S05]  /*22ba0*/  BRA.DIV UR8, `(.L_x_557) ;  /* 0x0000000608407947 */ /* 0x000fea000b800000 */
[----:B------:R-:W-:-:S13]  /*22bb0*/  ELECT P6, URZ, PT ;  /* 0x00000000003f782f */ /* 0x000fda00038c0000 */
.L_x_572:
[----:B------:R-:W-:Y:S04]  /*22bc0*/  BSSY B0, `(.L_x_558) ;  /* 0x0000035000007945 */ /* 0x000fe80003800000 */
[----:B------:R-:W-:Y:S05]  /*22bd0*/  @!P6 BRA `(.L_x_559) ;  /* 0x0000000000cce947 */ /* 0x000fea0003800000 */
[----:B------:R-:W-:-:S04]  /*22be0*/  ULOP3.LUT UR8, UR38, 0x2, URZ, 0xfc, !UPT ;  /* 0x0000000226087892 */ /* 0x000fc8000f8efc3f */
[----:B------:R-:W-:-:S06]  /*22bf0*/  UISETP.NE.AND UP0, UPT, UR8, 0x3, UPT ;  /* 0x000000030800788c */ /* 0x000fcc000bf05270 */
[----:B------:R-:W-:-:S13]  /*22c00*/  PLOP3.LUT P0, PT, PT, PT, UP0, 0x80, 0x0 ;  /* 0x000000000000781c */ /* 0x000fda0003f0f008 */
[----:B------:R-:W-:Y:S05]  /*22c10*/  @!P0 BRA `(.L_x_560) ;  /* 0x0000000000048947 */ /* 0x000fea0003800000 */
[----:B------:R-:W-:Y:S01]  /*22c20*/  BPT.TRAP 0x1 ;  /* 0x000000040000795c */ /* 0x000fe20000300000 */
.L_x_560:
[----:B------:R-:W0:Y:S01]  /*22c30*/  S2R R3, SR_CgaCtaId ;  /* 0x0000000000037919 */ /* 0x000e220000008800 */
[----:B------:R-:W-:-:S04]  /*22c40*/  MOV R2, 0x400 ;  /* 0x0000040000027802 */ /* 0x000fc80000000f00 */
[----:B0-----:R-:W-:Y:S02]  /*22c50*/  LEA R2, R3, R2, 0x18 ;  /* 0x0000000203027211 */ /* 0x001fe400078ec0ff */
[----:B------:R-:W-:-:S03]  /*22c60*/  SHF.L.U32 R3, R0, 0x1f, RZ ;  /* 0x0000001f00037819 */ /* 0x000fc600000006ff */
[----:B------:R-:W-:-:S04]  /*22c70*/  VIADD R2, R2, 0x28 ;  /* 0x0000002802027836 */ /* 0x000fc80000000000 */
[----:B------:R-:W-:-:S04]  /*22c80*/  IMAD R4, R7, 0x8, R2 ;  /* 0x0000000807047824 */ /* 0x000fc800078e0202 */
[----:B------:R-:W0:Y:S02]  /*22c90*/  SYNCS.PHASECHK.TRANS64.TRYWAIT P0, [R4+URZ], R3 ;  /* 0x00000003040075a7 */ /* 0x000e24000800017f */
[----:B0-----:R-:W-:Y:S05]  /*22ca0*/  @!P0 BRA `(.L_x_561) ;  /* 0x0000000400208947 */ /* 0x001fea0003800000 */
.L_x_573:
[----:B------:R-:W-:-:S04]  /*22cb0*/  IADD3 R7, R7, 0x1, RZ ;  /* 0x0000000107077810 */ /* 0x000fc80007ffe0ff */
[----:B------:R-:W-:-:S04]  /*22cc0*/  ISETP.NE.AND P0, PT, R7, 0x5, PT ;  /* 0x000000050700780c */ /* 0x000fc80003f05270 */
[----:B0-----:R-:W-:Y:S02]  /*22cd0*/  SEL R3, RZ, 0x1, P0 ;  /* 0x00000001ff037807 */ /* 0x001fe40000000000 */
[----:B------:R-:W-:Y:S02]  /*22ce0*/  SEL R7, R7, RZ, P0 ;  /* 0x000000ff07077207 */ /* 0x000fe40000000000 */
[----:B------:R-:W-:-:S03]  /*22cf0*/  LOP3.LUT R4, R0, R3, RZ, 0x3c, !PT ;  /* 0x0000000300047212 */ /* 0x000fc600078e3cff */
[----:B------:R-:W-:Y:S01]  /*22d00*/  IMAD R3, R7, 0x8, R2 ;  /* 0x0000000807037824 */ /* 0x000fe200078e0202 */
[----:B------:R-:W-:-:S04]  /*22d10*/  SHF.L.U32 R0, R4, 0x1f, RZ ;  /* 0x0000001f04007819 */ /* 0x000fc800000006ff */
[----:B------:R-:W0:Y:S02]  /*22d20*/  SYNCS.PHASECHK.TRANS64.TRYWAIT P0, [R3+URZ], R0 ;  /* 0x00000000030075a7 */ /* 0x000e24000800017f */
[----:B0-----:R-:W-:Y:S05]  /*22d30*/  @!P0 BRA `(.L_x_562) ;  /* 0x0000000400108947 */ /* 0x001fea0003800000 */
.L_x_574:
[----:B0-----:R-:W-:-:S05]  /*22d40*/  VIADD R0, R7, 0x1 ;  /* 0x0000000107007836 */ /* 0x001fca0000000000 */
[----:B------:R-:W-:-:S04]  /*22d50*/  ISETP.NE.AND P0, PT, R0, 0x5, PT ;  /* 0x000000050000780c */ /* 0x000fc80003f05270 */
[----:B------:R-:W-:Y:S02]  /*22d60*/  SEL R3, RZ, 0x1, P0 ;  /* 0x00000001ff037807 */ /* 0x000fe40000000000 */
[----:B------:R-:W-:Y:S02]  /*22d70*/  SEL R5, R0, RZ, P0 ;  /* 0x000000ff00057207 */ /* 0x000fe40000000000 */
[----:B------:R-:W-:Y:S02]  /*22d80*/  LOP3.LUT R4, R4, R3, RZ, 0x3c, !PT ;  /* 0x0000000304047212 */ /* 0x000fe400078e3cff */
[----:B------:R-:W-:Y:S02]  /*22d90*/  LEA R3, R5, R2, 0x3 ;  /* 0x0000000205037211 */ /* 0x000fe400078e18ff */
[----:B------:R-:W-:-:S04]  /*22da0*/  SHF.L.U32 R0, R4, 0x1f, RZ ;  /* 0x0000001f04007819 */ /* 0x000fc800000006ff */
[----:B------:R-:W0:Y:S02]  /*22db0*/  SYNCS.PHASECHK.TRANS64.TRYWAIT P0, [R3+URZ], R0 ;  /* 0x00000000030075a7 */ /* 0x000e24000800017f */
[----:B0-----:R-:W-:Y:S05]  /*22dc0*/  @!P0 BRA `(.L_x_563) ;  /* 0x0000000400008947 */ /* 0x001fea0003800000 */
.L_x_575:
[----:B0-----:R-:W-:-:S05]  /*22dd0*/  VIADD R0, R5, 0x1 ;  /* 0x0000000105007836 */ /* 0x001fca0000000000 */
[----:B------:R-:W-:-:S04]  /*22de0*/  ISETP.NE.AND P0, PT, R0, 0x5, PT ;  /* 0x000000050000780c */ /* 0x000fc80003f05270 */
[----:B------:R-:W-:Y:S02]  /*22df0*/  SEL R3, RZ, 0x1, P0 ;  /* 0x00000001ff037807 */ /* 0x000fe40000000000 */
[----:B------:R-:W-:Y:S02]  /*22e00*/  SEL R5, R0, RZ, P0 ;  /* 0x000000ff00057207 */ /* 0x000fe40000000000 */
[----:B------:R-:W-:-:S03]  /*22e10*/  LOP3.LUT R7, R4, R3, RZ, 0x3c, !PT ;  /* 0x0000000304077212 */ /* 0x000fc600078e3cff */
[----:B------:R-:W-:Y:S01]  /*22e20*/  IMAD R3, R5, 0x8, R2 ;  /* 0x0000000805037824 */ /* 0x000fe200078e0202 */
[----:B------:R-:W-:-:S04]  /*22e30*/  SHF.L.U32 R0, R7, 0x1f, RZ ;  /* 0x0000001f07007819 */ /* 0x000fc800000006ff */
[----:B------:R-:W0:Y:S02]  /*22e40*/  SYNCS.PHASECHK.TRANS64.TRYWAIT P0, [R3+URZ], R0 ;  /* 0x00000000030075a7 */ /* 0x000e24000800017f */
[----:B0-----:R-:W-:Y:S05]  /*22e50*/  @!P0 BRA `(.L_x_564) ;  /* 0x0000000000f08947 */ /* 0x001fea0003800000 */
.L_x_576:
[----:B0-----:R-:W-:-:S04]  /*22e60*/  IADD3 R0, R5, 0x1, RZ ;  /* 0x0000000105007810 */ /* 0x001fc80007ffe0ff */
[----:B------:R-:W-:-:S04]  /*22e70*/  ISETP.NE.AND P0, PT, R0, 0x5, PT ;  /* 0x000000050000780c */ /* 0x000fc80003f05270 */
[----:B------:R-:W-:Y:S02]  /*22e80*/  SEL R4, RZ, 0x1, P0 ;  /* 0x00000001ff047807 */ /* 0x000fe40000000000 */
[----:B------:R-:W-:Y:S02]  /*22e90*/  SEL R3, R0, RZ, P0 ;  /* 0x000000ff00037207 */ /* 0x000fe40000000000 */
[----:B------:R-:W-:-:S03]  /*22ea0*/  LOP3.LUT R0, R7, R4, RZ, 0x3c, !PT ;  /* 0x0000000407007212 */ /* 0x000fc600078e3cff */
[----:B------:R-:W-:Y:S01]  /*22eb0*/  IMAD R3, R3, 0x8, R2 ;  /* 0x0000000803037824 */ /* 0x000fe200078e0202 */
[----:B------:R-:W-:-:S07]  /*22ec0*/  SHF.L.U32 R0, R0, 0x1f, RZ ;  /* 0x0000001f00007819 */ /* 0x000fce00000006ff */
.L_x_565:
[----:B0-----:R0:W1:Y:S02]  /*22ed0*/  SYNCS.PHASECHK.TRANS64.TRYWAIT P0, [R3+URZ], R0 ;  /* 0x00000000030075a7 */ /* 0x001064000800017f */
[----:B-1----:R-:W-:Y:S05]  /*22ee0*/  @!P0 NANOSLEEP.SYNCS 0x989680 ;  /* 0x009896800000895d */ /* 0x002fea0003900000 */
[----:B------:R-:W1:Y:S02]  /*22ef0*/  @!P0 SYNCS.PHASECHK.TRANS64 P0, [R3+URZ], R0 ;  /* 0x00000000030085a7 */ /* 0x000e64000800007f */
[----:B-1----:R-:W-:Y:S05]  /*22f00*/  @!P0 BRA `(.L_x_565) ;  /* 0xfffffffc00f08947 */ /* 0x002fea000383ffff */
.L_x_559:
[----:B------:R-:W-:Y:S05]  /*22f10*/  BSYNC B0 ;  /* 0x0000000000007941 */ /* 0x000fea0003800000 */
.L_x_558:
[----:B------:R-:W-:Y:S05]  /*22f20*/  EXIT ;  /* 0x000000000000794d */ /* 0x000fea0003800000 */
.L_x_17:
[----:B-1----:R1:W4:Y:S02]  /*22f30*/  SYNCS.PHASECHK.TRANS64.TRYWAIT P1, [R3+URZ], R0 ;  /* 0x00000000030075a7 */ /* 0x002324000802017f */
[----:B----4-:R-:W-:Y:S05]  /*22f40*/  @!P1 NANOSLEEP.SYNCS 0x989680 ;  /* 0x009896800000995d */ /* 0x010fea0003900000 */
[----:B------:R-:W4:Y:S02]  /*22f50*/  @!P1 SYNCS.PHASECHK.TRANS64 P1, [R3+URZ], R0 ;  /* 0x00000000030095a7 */ /* 0x000f24000802007f */
[----:B----4-:R-:W-:Y:S05]  /*22f60*/  @!P1 BRA `(.L_x_17) ;  /* 0xfffffffc00f09947 */ /* 0x010fea000383ffff */
[----:B------:R-:W-:Y:S05]  /*22f70*/  BRA `(.L_x_16) ;  /* 0xfffffde4002c7947 */ /* 0x000fea000383ffff */
.L_x_22:
[----:B-1----:R-:W-:-:S04]  /*22f80*/  IMAD.U32 R4, RZ, RZ, UR10 ;  /* 0x0000000aff047e24 */ /* 0x002fc8000f8e00ff */
[----:B------:R1:W2:Y:S03]  /*22f90*/  SYNCS.PHASECHK.TRANS64.TRYWAIT P1, [R4+URZ], R3 ;  /* 0x00000003040075a7 */ /* 0x0002a6000802017f */
[----:B--2---:R-:W-:Y:S05]  /*22fa0*/  @!P1 NANOSLEEP.SYNCS 0x989680 ;  /* 0x009896800000995d */ /* 0x004fea0003900000 */
[----:B------:R-:W2:Y:S02]  /*22fb0*/  @!P1 SYNCS.PHASECHK.TRANS64 P1, [R4+URZ], R3 ;  /* 0x00000003040095a7 */ /* 0x000ea4000802007f */
[----:B--2---:R-:W-:Y:S05]  /*22fc0*/  @!P1 BRA `(.L_x_22) ;  /* 0xfffffffc00ec9947 */ /* 0x004fea000383ffff */
[----:B------:R-:W-:Y:S05]  /*22fd0*/  BRA `(.L_x_21) ;  /* 0xfffffe5800a07947 */ /* 0x000fea000383ffff */
.L_x_545:
[----:B------:R-:W-:Y:S01]  /*22fe0*/  BSSY B1, `(.L_x_566) ;  /* 0x0000006000017945 */ /* 0x000fe20003800000 */
[----:B------:R-:W-:-:S07]  /*22ff0*/  MOV R15, 0xffffffff ;  /* 0xffffffff000f7802 */ /* 0x000fce0000000f00 */
[----:B------:R-:W-:Y:S05]  /*23000*/  WARPSYNC.COLLECTIVE R15, `(.L_x_567) ;  /* 0x000000000f0c7348 */ /* 0x000fea0003c00000 */
[----:B------:R-:W-:Y:S02]  /*23010*/  ELECT P6, UR62, PT ;  /* 0x00000000003e782f */ /* 0x000fe400038c0000 */
[----:B------:R-:W-:Y:S01]  /*23020*/  MOV R14, UR62 ;  /* 0x0000003e000e7c02 */ /* 0x000fe20008000f00 */
[----:B------:R-:W-:Y:S10]  /*23030*/  ENDCOLLECTIVE ;  /* 0x000000000000791b */ /* 0x000ff40003800000 */
.L_x_567:
[----:B------:R-:W-:Y:S05]  /*23040*/  BSYNC B1 ;  /* 0x0000000000017941 */ /* 0x000fea0003800000 */
.L_x_566:
[----:B------:R-:W-:Y:S05]  /*23050*/  BRA `(.L_x_568) ;  /* 0xffffffec00d47947 */ /* 0x000fea000383ffff */
.L_x_548:
[----:B-1----:R1:W2:Y:S02]  /*23060*/  SYNCS.PHASECHK.TRANS64.TRYWAIT P1, [R14+URZ+0x28], R11 ;  /* 0x0000280b0e0075a7 */ /* 0x0022a4000802017f */
[----:B--2---:R-:W-:Y:S05]  /*23070*/  @!P1 NANOSLEEP.SYNCS 0x989680 ;  /* 0x009896800000995d */ /* 0x004fea0003900000 */
[----:B------:R-:W2:Y:S02]  /*23080*/  @!P1 SYNCS.PHASECHK.TRANS64 P1, [R14+URZ+0x28], R11 ;  /* 0x0000280b0e0095a7 */ /* 0x000ea4000802007f */
[----:B--2---:R-:W-:Y:S05]  /*23090*/  @!P1 BRA `(.L_x_548) ;  /* 0xfffffffc00f09947 */ /* 0x004fea000383ffff */
[----:B------:R-:W-:Y:S05]  /*230a0*/  BRA `(.L_x_569) ;  /* 0xfffffff000087947 */ /* 0x000fea000383ffff */
.L_x_557:
[----:B------:R-:W-:Y:S01]  /*230b0*/  BSSY B0, `(.L_x_570) ;  /* 0x0000006000007945 */ /* 0x000fe20003800000 */
[----:B------:R-:W-:-:S07]  /*230c0*/  IMAD.MOV.U32 R15, RZ, RZ, -0x1 ;  /* 0xffffffffff0f7424 */ /* 0x000fce00078e00ff */
[----:B------:R-:W-:Y:S05]  /*230d0*/  WARPSYNC.COLLECTIVE R15, `(.L_x_571) ;  /* 0x000000000f0c7348 */ /* 0x000fea0003c00000 */
[----:B------:R-:W-:Y:S02]  /*230e0*/  ELECT P6, UR62, PT ;  /* 0x00000000003e782f */ /* 0x000fe400038c0000 */
[----:B------:R-:W-:Y:S01]  /*230f0*/  MOV R14, UR62 ;  /* 0x0000003e000e7c02 */ /* 0x000fe20008000f00 */
[----:B------:R-:W-:Y:S10]  /*23100*/  ENDCOLLECTIVE ;  /* 0x000000000000791b */ /* 0x000ff40003800000 */
.L_x_571:
[----:B------:R-:W-:Y:S05]  /*23110*/  BSYNC B0 ;  /* 0x0000000000007941 */ /* 0x000fea0003800000 */
.L_x_570:
[----:B------:R-:W-:Y:S05]  /*23120*/  BRA `(.L_x_572) ;  /* 0xfffffff800a47947 */ /* 0x000fea000383ffff */
.L_x_561:
[----:B0-----:R0:W1:Y:S02]  /*23130*/  SYNCS.PHASECHK.TRANS64.TRYWAIT P0, [R4+URZ], R3 ;  /* 0x00000003040075a7 */ /* 0x001064000800017f */
[----:B-1----:R-:W-:Y:S05]  /*23140*/  @!P0 NANOSLEEP.SYNCS 0x989680 ;  /* 0x009896800000895d */ /* 0x002fea0003900000 */
[----:B------:R-:W1:Y:S02]  /*23150*/  @!P0 SYNCS.PHASECHK.TRANS64 P0, [R4+URZ], R3 ;  /* 0x00000003040085a7 */ /* 0x000e64000800007f */
[----:B-1----:R-:W-:Y:S05]  /*23160*/  @!P0 BRA `(.L_x_561) ;  /* 0xfffffffc00f08947 */ /* 0x002fea000383ffff */
[----:B------:R-:W-:Y:S05]  /*23170*/  BRA `(.L_x_573) ;  /* 0xfffffff800cc7947 */ /* 0x000fea000383ffff */
.L_x_562:
[----:B0-----:R0:W1:Y:S02]  /*23180*/  SYNCS.PHASECHK.TRANS64.TRYWAIT P0, [R3+URZ], R0 ;  /* 0x00000000030075a7 */ /* 0x001064000800017f */
[----:B-1----:R-:W-:Y:S05]  /*23190*/  @!P0 NANOSLEEP.SYNCS 0x989680 ;  /* 0x009896800000895d */ /* 0x002fea0003900000 */
[----:B------:R-:W1:Y:S02]  /*231a0*/  @!P0 SYNCS.PHASECHK.TRANS64 P0, [R3+URZ], R0 ;  /* 0x00000000030085a7 */ /* 0x000e64000800007f */
[----:B-1----:R-:W-:Y:S05]  /*231b0*/  @!P0 BRA `(.L_x_562) ;  /* 0xfffffffc00f08947 */ /* 0x002fea000383ffff */
[----:B------:R-:W-:Y:S05]  /*231c0*/  BRA `(.L_x_574) ;  /* 0xfffffff800dc7947 */ /* 0x000fea000383ffff */
.L_x_563:
[----:B0-----:R0:W1:Y:S02]  /*231d0*/  SYNCS.PHASECHK.TRANS64.TRYWAIT P0, [R3+URZ], R0 ;  /* 0x00000000030075a7 */ /* 0x001064000800017f */
[----:B-1----:R-:W-:Y:S05]  /*231e0*/  @!P0 NANOSLEEP.SYNCS 0x989680 ;  /* 0x009896800000895d */ /* 0x002fea0003900000 */
[----:B------:R-:W1:Y:S02]  /*231f0*/  @!P0 SYNCS.PHASECHK.TRANS64 P0, [R3+URZ], R0 ;  /* 0x00000000030085a7 */ /* 0x000e64000800007f */
[----:B-1----:R-:W-:Y:S05]  /*23200*/  @!P0 BRA `(.L_x_563) ;  /* 0xfffffffc00f08947 */ /* 0x002fea000383ffff */
[----:B------:R-:W-:Y:S05]  /*23210*/  BRA `(.L_x_575) ;  /* 0xfffffff800ec7947 */ /* 0x000fea000383ffff */
.L_x_564:
[----:B0-----:R0:W1:Y:S02]  /*23220*/  SYNCS.PHASECHK.TRANS64.TRYWAIT P0, [R3+URZ], R0 ;  /* 0x00000000030075a7 */ /* 0x001064000800017f */
[----:B-1----:R-:W-:Y:S05]  /*23230*/  @!P0 NANOSLEEP.SYNCS 0x989680 ;  /* 0x009896800000895d */ /* 0x002fea0003900000 */
[----:B------:R-:W1:Y:S02]  /*23240*/  @!P0 SYNCS.PHASECHK.TRANS64 P0, [R3+URZ], R0 ;  /* 0x00000000030085a7 */ /* 0x000e64000800007f */
[----:B-1----:R-:W-:Y:S05]  /*23250*/  @!P0 BRA `(.L_x_564) ;  /* 0xfffffffc00f08947 */ /* 0x002fea000383ffff */
[----:B------:R-:W-:Y:S05]  /*23260*/  BRA `(.L_x_576) ;  /* 0xfffffff800fc7947 */ /* 0x000fea000383ffff */
.L_x_577:
[----:B------:R-:W-:-:S00]  /*23270*/  BRA `(.L_x_577) ;  /* 0xfffffffc00fc7947 */ /* 0x000fc0000383ffff */
[----:B------:R-:W-:-:S00]  /*23280*/  NOP ;  /* 0x0000000000007918 */ /* 0x000fc00000000000 */
[----:B------:R-:W-:-:S00]  /*23290*/  NOP ;  /* 0x0000000000007918 */ /* 0x000fc00000000000 */
[----:B------:R-:W-:-:S00]  /*232a0*/  NOP ;  /* 0x0000000000007918 */ /* 0x000fc00000000000 */
[----:B------:R-:W-:-:S00]  /*232b0*/  NOP ;  /* 0x0000000000007918 */ /* 0x000fc00000000000 */
[----:B------:R-:W-:-:S00]  /*232c0*/  NOP ;  /* 0x0000000000007918 */ /* 0x000fc00000000000 */
[----:B------:R-:W-:-:S00]  /*232d0*/  NOP ;  /* 0x0000000000007918 */ /* 0x000fc00000000000 */
[----:B------:R-:W-:-:S00]  /*232e0*/  NOP ;  /* 0x0000000000007918 */ /* 0x000fc00000000000 */
[----:B------:R-:W-:-:S00]  /*232f0*/  NOP ;  /* 0x0000000000007918 */ /* 0x000fc00000000000 */
.L_x_578:


//--------------------- .nv.global.init           --------------------------
	.section	.nv.global.init,"aw",@progbits
.nv.global.init:
	.type		$str$22,@object
	.size		$str$22,($str$23 - $str$22)
$str$22:
        /*0000*/ 	.byte	0x6b, 0x5f, 0x74, 0x69, 0x6c, 0x65, 0x5f, 0x63, 0x6f, 0x75, 0x6e, 0x74, 0x20, 0x3e, 0x3d, 0x20
        /*0010*/ 	.byte	0x31, 0x00
	.type		$str$23,@object
	.size		$str$23,(__unnamed_1 - $str$23)
$str$23:
        /*0012*/ 	.byte	0x2f, 0x74, 0x6d, 0x70, 0x2f, 0x63, 0x75, 0x74, 0x6c, 0x61, 0x73, 0x73, 0x5f, 0x73, 0x77, 0x65
        /*0022*/ 	.byte	0x65, 0x70, 0x5f, 0x73, 0x72, 0x63, 0x2f, 0x69, 0x6e, 0x63, 0x6c, 0x75, 0x64, 0x65, 0x2f, 0x63
        /*0032*/ 	.byte	0x75, 0x74, 0x6c, 0x61, 0x73, 0x73, 0x2f, 0x67, 0x65, 0x6d, 0x6d, 0x2f, 0x63, 0x6f, 0x6c, 0x6c
        /*0042*/ 	.byte	0x65, 0x63, 0x74, 0x69, 0x76, 0x65, 0x2f, 0x73, 0x6d, 0x39, 0x30, 0x5f, 0x6d, 0x6d, 0x61, 0x5f
        /*0052*/ 	.byte	0x74, 0x6d, 0x61, 0x5f, 0x67, 0x6d, 0x6d, 0x61, 0x5f, 0x73, 0x73, 0x5f, 0x77, 0x61, 0x72, 0x70
        /*0062*/ 	.byte	0x73, 0x70, 0x65, 0x63, 0x69, 0x61, 0x6c, 0x69, 0x7a, 0x65, 0x64, 0x2e, 0x68, 0x70, 0x70, 0x00
	.type		__unnamed_1,@object
	.size		__unnamed_1,(.L_0 - __unnamed_1)
__unnamed_1:
        /* <DEDUP_REMOVED lines=178> */
        /*0b92*/ 	.byte	0x5d, 0x00
.L_0:


//--------------------- .nv.shared._ZN7cutlass13device_kernelINS_4gemm6kernel13GemmUniversalIN4cute5tupleIJiiiiEEENS1_10collective13CollectiveMmaINS1_34MainloopSm90TmaGmmaWarpSpecializedILi5ENS5_IJNS4_1CILi1EEESB_SB_EEENS1_35KernelTmaWarpSpecializedCooperativeEEENS5_IJNSA_ILi256EEESF_NSA_ILi64EEEEEENS_10tfloat32_tENS5_IJlSB_lEEESI_SJ_NS4_8TiledMMAINS4_8MMA_AtomIJNS4_4SM904GMMA30MMA_64x256x8_F32TF32TF32_SS_TNILNSN_7ScaleInE1ELSP_1EEEEEENS4_6LayoutINS5_IJNSA_ILi2EEESB_SB_EEENS5_IJSB_NSA_ILi0EEESV_EEEEENS5_IJNS4_10UnderscoreESY_SY_EEEEENS4_13SM90_TMA_LOADENS4_14ComposedLayoutINS4_7SwizzleILi3ELi4ELi3EEENS4_18smem_ptr_flag_bitsILi32EEENSS_INS5_IJNSA_ILi8EEENSA_ILi32EEEEEENS5_IJS18_SB_EEEEEEEvNS4_8identityES11_S1C_vS1D_EENS_8epilogue10collective6detail29Sm90TmaWarpSpecializedAdapterINS1G_15DefaultEpilogueISI_SJ_SJ_NS1F_6thread17LinearCombinationISI_Li1EffLNS1K_9ScaleType4KindE0ELNS_15FloatRoundStyleE2ESI_EENS1_15EpilogueDefaultEEEEEvvEEEEvNT_6ParamsE --------------------------
	.section	.nv.shared._ZN7cutlass13device_kernelINS_4gemm6kernel13GemmUniversalIN4cute5tupleIJiiiiEEENS1_10collective13CollectiveMmaINS1_34MainloopSm90TmaGmmaWarpSpecializedILi5ENS5_IJNS4_1CILi1EEESB_SB_EEENS1_35KernelTmaWarpSpecializedCooperativeEEENS5_IJNSA_ILi256EEESF_NSA_ILi64EEEEEENS_10tfloat32_tENS5_IJlSB_lEEESI_SJ_NS4_8TiledMMAINS4_8MMA_AtomIJNS4_4SM904GMMA30MMA_64x256x8_F32TF32TF32_SS_TNILNSN_7ScaleInE1ELSP_1EEEEEENS4_6LayoutINS5_IJNSA_ILi2EEESB_SB_EEENS5_IJSB_NSA_ILi0EEESV_EEEEENS5_IJNS4_10UnderscoreESY_SY_EEEEENS4_13SM90_TMA_LOADENS4_14ComposedLayoutINS4_7SwizzleILi3ELi4ELi3EEENS4_18smem_ptr_flag_bitsILi32EEENSS_INS5_IJNSA_ILi8EEENSA_ILi32EEEEEENS5_IJS18_SB_EEEEEEEvNS4_8identityES11_S1C_vS1D_EENS_8epilogue10collective6detail29Sm90TmaWarpSpecializedAdapterINS1G_15DefaultEpilogueISI_SJ_SJ_NS1F_6thread17LinearCombinationISI_Li1EffLNS1K_9ScaleType4KindE0ELNS_15FloatRoundStyleE2ESI_EENS1_15EpilogueDefaultEEEEEvvEEEEvNT_6ParamsE,"aw",@nobits
	.sectionflags	@""
	.align	16
	.zero		1024


//--------------------- .nv.shared.reserved.0     --------------------------
	.section	.nv.shared.reserved.0,"aw",@nobits
	.weak		__nv_reservedSMEM_offset_0_alias
	.size		__nv_reservedSMEM_offset_0_alias, 0, 0
	.other		__nv_reservedSMEM_offset_0_alias,@"STO_CUDA_RESERVED_SHARED STV_DEFAULT"
__nv_reservedSMEM_offset_0_alias:
	.zero		0


//--------------------- .nv.global                --------------------------
	.section	.nv.global,"aw",@nobits
.nv.global:
	.type		_ZN40_INTERNAL_8a73aa54_4_k_cu_e0efdec4_273804cute1_E,@object
	.size		_ZN40_INTERNAL_8a73aa54_4_k_cu_e0efdec4_273804cute1_E,(_ZN40_INTERNAL_8a73aa54_4_k_cu_e0efdec4_273804cuda3std3__45__cpo6cbeginE - _ZN40_INTERNAL_8a73aa54_4_k_cu_e0efdec4_273804cute1_E)
_ZN40_INTERNAL_8a73aa54_4_k_cu_e0efdec4_273804cute1_E:
	.zero		1
	.type		_ZN40_INTERNAL_8a73aa54_4_k_cu_e0efdec4_273804cuda3std3__45__cpo6cbeginE,@object
	.size		_ZN40_INTERNAL_8a73aa54_4_k_cu_e0efdec4_273804cuda3std3__45__cpo6cbeginE,(_ZN40_INTERNAL_8a73aa54_4_k_cu_e0efdec4_273804cuda3std3__48in_placeE - _ZN40_INTERNAL_8a73aa54_4_k_cu_e0efdec4_273804cuda3std3__45__cpo6cbeginE)
_ZN40_INTERNAL_8a73aa54_4_k_cu_e0efdec4_273804cuda3std3__45__cpo6cbeginE:
	.zero		1
	.type		_ZN40_INTERNAL_8a73aa54_4_k_cu_e0efdec4_273804cuda3std3__48in_placeE,@object
	.size		_ZN40_INTERNAL_8a73aa54_4_k_cu_e0efdec4_273804cuda3std3__48in_placeE,(_ZN40_INTERNAL_8a73aa54_4_k_cu_e0efdec4_273804cuda3std6ranges3__45__cpo9iter_moveE - _ZN40_INTERNAL_8a73aa54_4_k_cu_e0efdec4_273804cuda3std3__48in_placeE)
_ZN40_INTERNAL_8a73aa54_4_k_cu_e0efdec4_273804cuda3std3__48in_placeE:
	.zero		1
	.type		_ZN40_INTERNAL_8a73aa54_4_k_cu_e0efdec4_273804cuda3std6ranges3__45__cpo9iter_moveE,@object
	.size		_ZN40_INTERNAL_8a73aa54_4_k_cu_e0efdec4_273804cuda3std6ranges3__45__cpo9iter_moveE,(_ZN40_INTERNAL_8a73aa54_4_k_cu_e0efdec4_273804cuda3std3__45__cpo5beginE - _ZN40_INTERNAL_8a73aa54_4_k_cu_e0efdec4_273804cuda3std6ranges3__45__cpo9iter_moveE)
_ZN40_INTERNAL_8a73aa54_4_k_cu_e0efdec4_273804cuda3std6ranges3__45__cpo9iter_moveE:
	.zero		1
	.type		_ZN40_INTERNAL_8a73aa54_4_k_cu_e0efdec4_273804cuda3std3__45__cpo5beginE,@object
	.size		_ZN40_INTERNAL_8a73aa54_4_k_cu_e0efdec4_273804cuda3std3__45__cpo5beginE,(_ZN40_INTERNAL_8a73aa54_4_k_cu_e0efdec4_273804cuda3std3__442_GLOBAL__N__8a73aa54_4_k_cu_e0efdec4_273806ignoreE - _ZN40_INTERNAL_8a73aa54_4_k_cu_e0efdec4_273804cuda3std3__45__cpo5beginE)
_ZN40_INTERNAL_8a73aa54_4_k_cu_e0efdec4_273804cuda3std3__45__cpo5beginE:
	.zero		1
	.type		_ZN40_INTERNAL_8a73aa54_4_k_cu_e0efdec4_273804cuda3std3__442_GLOBAL__N__8a73aa54_4_k_cu_e0efdec4_273806ignoreE,@object
	.size		_ZN40_INTERNAL_8a73aa54_4_k_cu_e0efdec4_273804cuda3std3__442_GLOBAL__N__8a73aa54_4_k_cu_e0efdec4_273806ignoreE,(_ZN40_INTERNAL_8a73aa54_4_k_cu_e0efdec4_273804cute7productE - _ZN40_INTERNAL_8a73aa54_4_k_cu_e0efdec4_273804cuda3std3__442_GLOBAL__N__8a73aa54_4_k_cu_e0efdec4_273806ignoreE)
_ZN40_INTERNAL_8a73aa54_4_k_cu_e0efdec4_273804cuda3std3__442_GLOBAL__N__8a73aa54_4_k_cu_e0efdec4_273806ignoreE:
	.zero		1
	.type		_ZN40_INTERNAL_8a73aa54_4_k_cu_e0efdec4_273804cute7productE,@object
	.size		_ZN40_INTERNAL_8a73aa54_4_k_cu_e0efdec4_273804cute7productE,(_ZN40_INTERNAL_8a73aa54_4_k_cu_e0efdec4_273804cuda3std3__45__cpo3endE - _ZN40_INTERNAL_8a73aa54_4_k_cu_e0efdec4_273804cute7productE)
_ZN40_INTERNAL_8a73aa54_4_k_cu_e0efdec4_273804cute7productE:
	.zero		1
	.type		_ZN40_INTERNAL_8a73aa54_4_k_cu_e0efdec4_273804cuda3std3__45__cpo3endE,@object
	.size		_ZN40_INTERNAL_8a73aa54_4_k_cu_e0efdec4_273804cuda3std3__45__cpo3endE,(_ZN40_INTERNAL_8a73aa54_4_k_cu_e0efdec4_273804cuda3std3__419piecewise_constructE - _ZN40_INTERNAL_8a73aa54_4_k_cu_e0efdec4_273804cuda3std3__45__cpo3endE)
_ZN40_INTERNAL_8a73aa54_4_k_cu_e0efdec4_273804cuda3std3__45__cpo3endE:
	.zero		1
	.type		_ZN40_INTERNAL_8a73aa54_4_k_cu_e0efdec4_273804cuda3std3__419piecewise_constructE,@object
	.size		_ZN40_INTERNAL_8a73aa54_4_k_cu_e0efdec4_273804cuda3std3__419piecewise_constructE,(_ZN40_INTERNAL_8a73aa54_4_k_cu_e0efdec4_273804cuda3std3__45__cpo4cendE - _ZN40_INTERNAL_8a73aa54_4_k_cu_e0efdec4_273804cuda3std3__419piecewise_constructE)
_ZN40_INTERNAL_8a73aa54_4_k_cu_e0efdec4_273804cuda3std3__419piecewise_constructE:
	.zero		1
	.type		_ZN40_INTERNAL_8a73aa54_4_k_cu_e0efdec4_273804cuda3std3__45__cpo4cendE,@object
	.size		_ZN40_INTERNAL_8a73aa54_4_k_cu_e0efdec4_273804cuda3std3__45__cpo4cendE,(_ZN40_INTERNAL_8a73aa54_4_k_cu_e0efdec4_273804cuda3std6ranges3__45__cpo4swapE - _ZN40_INTERNAL_8a73aa54_4_k_cu_e0efdec4_273804cuda3std3__45__cpo4cendE)
_ZN40_INTERNAL_8a73aa54_4_k_cu_e0efdec4_273804cuda3std3__45__cpo4cendE:
	.zero		1
	.type		_ZN40_INTERNAL_8a73aa54_4_k_cu_e0efdec4_273804cuda3std6ranges3__45__cpo4swapE,@object
	.size		_ZN40_INTERNAL_8a73aa54_4_k_cu_e0efdec4_273804cuda3std6ranges3__45__cpo4swapE,(.L_8 - _ZN40_INTERNAL_8a73aa54_4_k_cu_e0efdec4_273804cuda3std6ranges3__45__cpo4swapE)
_ZN40_INTERNAL_8a73aa54_4_k_cu_e0efdec4_273804cuda3std6ranges3__45__cpo4swapE:
	.zero		1
.L_8:


//--------------------- .nv.constant0._ZN7cutlass13device_kernelINS_4gemm6kernel13GemmUniversalIN4cute5tupleIJiiiiEEENS1_10collective13CollectiveMmaINS1_34MainloopSm90TmaGmmaWarpSpecializedILi5ENS5_IJNS4_1CILi1EEESB_SB_EEENS1_35KernelTmaWarpSpecializedCooperativeEEENS5_IJNSA_ILi256EEESF_NSA_ILi64EEEEEENS_10tfloat32_tENS5_IJlSB_lEEESI_SJ_NS4_8TiledMMAINS4_8MMA_AtomIJNS4_4SM904GMMA30MMA_64x256x8_F32TF32TF32_SS_TNILNSN_7ScaleInE1ELSP_1EEEEEENS4_6LayoutINS5_IJNSA_ILi2EEESB_SB_EEENS5_IJSB_NSA_ILi0EEESV_EEEEENS5_IJNS4_10UnderscoreESY_SY_EEEEENS4_13SM90_TMA_LOADENS4_14ComposedLayoutINS4_7SwizzleILi3ELi4ELi3EEENS4_18smem_ptr_flag_bitsILi32EEENSS_INS5_IJNSA_ILi8EEENSA_ILi32EEEEEENS5_IJS18_SB_EEEEEEEvNS4_8identityES11_S1C_vS1D_EENS_8epilogue10collective6detail29Sm90TmaWarpSpecializedAdapterINS1G_15DefaultEpilogueISI_SJ_SJ_NS1F_6thread17LinearCombinationISI_Li1EffLNS1K_9ScaleType4KindE0ELNS_15FloatRoundStyleE2ESI_EENS1_15EpilogueDefaultEEEEEvvEEEEvNT_6ParamsE --------------------------
	.section	.nv.constant0._ZN7cutlass13device_kernelINS_4gemm6kernel13GemmUniversalIN4cute5tupleIJiiiiEEENS1_10collective13CollectiveMmaINS1_34MainloopSm90TmaGmmaWarpSpecializedILi5ENS5_IJNS4_1CILi1EEESB_SB_EEENS1_35KernelTmaWarpSpecializedCooperativeEEENS5_IJNSA_ILi256EEESF_NSA_ILi64EEEEEENS_10tfloat32_tENS5_IJlSB_lEEESI_SJ_NS4_8TiledMMAINS4_8MMA_AtomIJNS4_4SM904GMMA30MMA_64x256x8_F32TF32TF32_SS_TNILNSN_7ScaleInE1ELSP_1EEEEEENS4_6LayoutINS5_IJNSA_ILi2EEESB_SB_EEENS5_IJSB_NSA_ILi0EEESV_EEEEENS5_IJNS4_10UnderscoreESY_SY_EEEEENS4_13SM90_TMA_LOADENS4_14ComposedLayoutINS4_7SwizzleILi3ELi4ELi3EEENS4_18smem_ptr_flag_bitsILi32EEENSS_INS5_IJNSA_ILi8EEENSA_ILi32EEEEEENS5_IJS18_SB_EEEEEEEvNS4_8identityES11_S1C_vS1D_EENS_8epilogue10collective6detail29Sm90TmaWarpSpecializedAdapterINS1G_15DefaultEpilogueISI_SJ_SJ_NS1F_6thread17LinearCombinationISI_Li1EffLNS1K_9ScaleType4KindE0ELNS_15FloatRoundStyleE2ESI_EENS1_15EpilogueDefaultEEEEEvvEEEEvNT_6ParamsE,"a",@progbits
	.sectionflags	@""
	.align	4
.nv.constant0._ZN7cutlass13device_kernelINS_4gemm6kernel13GemmUniversalIN4cute5tupleIJiiiiEEENS1_10collective13CollectiveMmaINS1_34MainloopSm90TmaGmmaWarpSpecializedILi5ENS5_IJNS4_1CILi1EEESB_SB_EEENS1_35KernelTmaWarpSpecializedCooperativeEEENS5_IJNSA_ILi256EEESF_NSA_ILi64EEEEEENS_10tfloat32_tENS5_IJlSB_lEEESI_SJ_NS4_8TiledMMAINS4_8MMA_AtomIJNS4_4SM904GMMA30MMA_64x256x8_F32TF32TF32_SS_TNILNSN_7ScaleInE1ELSP_1EEEEEENS4_6LayoutINS5_IJNSA_ILi2EEESB_SB_EEENS5_IJSB_NSA_ILi0EEESV_EEEEENS5_IJNS4_10UnderscoreESY_SY_EEEEENS4_13SM90_TMA_LOADENS4_14ComposedLayoutINS4_7SwizzleILi3ELi4ELi3EEENS4_18smem_ptr_flag_bitsILi32EEENSS_INS5_IJNSA_ILi8EEENSA_ILi32EEEEEENS5_IJS18_SB_EEEEEEEvNS4_8identityES11_S1C_vS1D_EENS_8epilogue10collective6detail29Sm90TmaWarpSpecializedAdapterINS1G_15DefaultEpilogueISI_SJ_SJ_NS1F_6thread17LinearCombinationISI_Li1EffLNS1K_9ScaleType4KindE0ELNS_15FloatRoundStyleE2ESI_EENS1_15EpilogueDefaultEEEEEvvEEEEvNT_6ParamsE:
	.zero		1664


//--------------------- SYMBOLS --------------------------

	.type		.nv.reservedSmem.offset0,@object
	.size		.nv.reservedSmem.offset0,0x4
	.type		__assertfail,@function
